//
// Generated by NVIDIA NVVM Compiler
//
// Compiler Build ID: CL-36424714
// Cuda compilation tools, release 13.0, V13.0.88
// Based on NVVM 20.0.0
//

.version 9.0
.target sm_100
.address_size 64

	// .globl	_Z15wmmaNaiveKernelPK6__halfS1_Pfmmm
// _ZZ9gemm_CUDAI6__halfEvPfPKT_S4_iiiE2SA has been demoted
// _ZZ9gemm_CUDAI6__halfEvPfPKT_S4_iiiE2SB has been demoted
.global .align 1 .b8 _ZN34_INTERNAL_25a3b44a_4_k_cu_870102974cuda3std3__45__cpo5beginE[1];
.global .align 1 .b8 _ZN34_INTERNAL_25a3b44a_4_k_cu_870102974cuda3std3__45__cpo3endE[1];
.global .align 1 .b8 _ZN34_INTERNAL_25a3b44a_4_k_cu_870102974cuda3std3__45__cpo6cbeginE[1];
.global .align 1 .b8 _ZN34_INTERNAL_25a3b44a_4_k_cu_870102974cuda3std3__45__cpo4cendE[1];
.global .align 1 .b8 _ZN34_INTERNAL_25a3b44a_4_k_cu_870102974cuda3std3__45__cpo6rbeginE[1];
.global .align 1 .b8 _ZN34_INTERNAL_25a3b44a_4_k_cu_870102974cuda3std3__45__cpo4rendE[1];
.global .align 1 .b8 _ZN34_INTERNAL_25a3b44a_4_k_cu_870102974cuda3std3__45__cpo7crbeginE[1];
.global .align 1 .b8 _ZN34_INTERNAL_25a3b44a_4_k_cu_870102974cuda3std3__45__cpo5crendE[1];
.global .align 1 .b8 _ZN34_INTERNAL_25a3b44a_4_k_cu_870102974cuda3std3__436_GLOBAL__N__25a3b44a_4_k_cu_870102976ignoreE[1];
.global .align 1 .b8 _ZN34_INTERNAL_25a3b44a_4_k_cu_870102974cuda3std3__419piecewise_constructE[1];
.global .align 1 .b8 _ZN34_INTERNAL_25a3b44a_4_k_cu_870102974cuda3std3__48in_placeE[1];
.global .align 1 .b8 _ZN34_INTERNAL_25a3b44a_4_k_cu_870102974cuda3std3__420unreachable_sentinelE[1];
.global .align 1 .b8 _ZN34_INTERNAL_25a3b44a_4_k_cu_870102974cuda3std3__47nulloptE[1];
.global .align 1 .b8 _ZN34_INTERNAL_25a3b44a_4_k_cu_870102974cuda3std3__48unexpectE[1];
.global .align 1 .b8 _ZN34_INTERNAL_25a3b44a_4_k_cu_870102974cuda3std6ranges3__45__cpo4swapE[1];
.global .align 1 .b8 _ZN34_INTERNAL_25a3b44a_4_k_cu_870102974cuda3std6ranges3__45__cpo9iter_moveE[1];
.global .align 1 .b8 _ZN34_INTERNAL_25a3b44a_4_k_cu_870102974cuda3std6ranges3__45__cpo5beginE[1];
.global .align 1 .b8 _ZN34_INTERNAL_25a3b44a_4_k_cu_870102974cuda3std6ranges3__45__cpo3endE[1];
.global .align 1 .b8 _ZN34_INTERNAL_25a3b44a_4_k_cu_870102974cuda3std6ranges3__45__cpo6cbeginE[1];
.global .align 1 .b8 _ZN34_INTERNAL_25a3b44a_4_k_cu_870102974cuda3std6ranges3__45__cpo4cendE[1];
.global .align 1 .b8 _ZN34_INTERNAL_25a3b44a_4_k_cu_870102974cuda3std6ranges3__45__cpo7advanceE[1];
.global .align 1 .b8 _ZN34_INTERNAL_25a3b44a_4_k_cu_870102974cuda3std6ranges3__45__cpo9iter_swapE[1];
.global .align 1 .b8 _ZN34_INTERNAL_25a3b44a_4_k_cu_870102974cuda3std6ranges3__45__cpo4nextE[1];
.global .align 1 .b8 _ZN34_INTERNAL_25a3b44a_4_k_cu_870102974cuda3std6ranges3__45__cpo4prevE[1];
.global .align 1 .b8 _ZN34_INTERNAL_25a3b44a_4_k_cu_870102974cuda3std6ranges3__45__cpo4dataE[1];
.global .align 1 .b8 _ZN34_INTERNAL_25a3b44a_4_k_cu_870102974cuda3std6ranges3__45__cpo5cdataE[1];
.global .align 1 .b8 _ZN34_INTERNAL_25a3b44a_4_k_cu_870102974cuda3std6ranges3__45__cpo4sizeE[1];
.global .align 1 .b8 _ZN34_INTERNAL_25a3b44a_4_k_cu_870102974cuda3std6ranges3__45__cpo5ssizeE[1];
.global .align 1 .b8 _ZN34_INTERNAL_25a3b44a_4_k_cu_870102974cuda3std6ranges3__45__cpo8distanceE[1];
.global .align 1 .b8 _ZN34_INTERNAL_25a3b44a_4_k_cu_870102976thrust24THRUST_300001_SM_1000_NS8cuda_cub3parE[1];
.global .align 1 .b8 _ZN34_INTERNAL_25a3b44a_4_k_cu_870102976thrust24THRUST_300001_SM_1000_NS8cuda_cub10par_nosyncE[1];
.global .align 1 .b8 _ZN34_INTERNAL_25a3b44a_4_k_cu_870102976thrust24THRUST_300001_SM_1000_NS6system6detail10sequential3seqE[1];
.global .align 1 .b8 _ZN34_INTERNAL_25a3b44a_4_k_cu_870102976thrust24THRUST_300001_SM_1000_NS12placeholders2_1E[1];
.global .align 1 .b8 _ZN34_INTERNAL_25a3b44a_4_k_cu_870102976thrust24THRUST_300001_SM_1000_NS12placeholders2_2E[1];
.global .align 1 .b8 _ZN34_INTERNAL_25a3b44a_4_k_cu_870102976thrust24THRUST_300001_SM_1000_NS12placeholders2_3E[1];
.global .align 1 .b8 _ZN34_INTERNAL_25a3b44a_4_k_cu_870102976thrust24THRUST_300001_SM_1000_NS12placeholders2_4E[1];
.global .align 1 .b8 _ZN34_INTERNAL_25a3b44a_4_k_cu_870102976thrust24THRUST_300001_SM_1000_NS12placeholders2_5E[1];
.global .align 1 .b8 _ZN34_INTERNAL_25a3b44a_4_k_cu_870102976thrust24THRUST_300001_SM_1000_NS12placeholders2_6E[1];
.global .align 1 .b8 _ZN34_INTERNAL_25a3b44a_4_k_cu_870102976thrust24THRUST_300001_SM_1000_NS12placeholders2_7E[1];
.global .align 1 .b8 _ZN34_INTERNAL_25a3b44a_4_k_cu_870102976thrust24THRUST_300001_SM_1000_NS12placeholders2_8E[1];
.global .align 1 .b8 _ZN34_INTERNAL_25a3b44a_4_k_cu_870102976thrust24THRUST_300001_SM_1000_NS12placeholders2_9E[1];
.global .align 1 .b8 _ZN34_INTERNAL_25a3b44a_4_k_cu_870102976thrust24THRUST_300001_SM_1000_NS12placeholders3_10E[1];
.global .align 1 .b8 _ZN34_INTERNAL_25a3b44a_4_k_cu_870102976thrust24THRUST_300001_SM_1000_NS3seqE[1];

.visible .entry _Z15wmmaNaiveKernelPK6__halfS1_Pfmmm(
	.param .u64 .ptr .align 1 _Z15wmmaNaiveKernelPK6__halfS1_Pfmmm_param_0,
	.param .u64 .ptr .align 1 _Z15wmmaNaiveKernelPK6__halfS1_Pfmmm_param_1,
	.param .u64 .ptr .align 1 _Z15wmmaNaiveKernelPK6__halfS1_Pfmmm_param_2,
	.param .u64 _Z15wmmaNaiveKernelPK6__halfS1_Pfmmm_param_3,
	.param .u64 _Z15wmmaNaiveKernelPK6__halfS1_Pfmmm_param_4,
	.param .u64 _Z15wmmaNaiveKernelPK6__halfS1_Pfmmm_param_5
)
{
	.reg .pred 	%p<10>;
	.reg .b32 	%r<100>;
	.reg .b32 	%f<125>;
	.reg .b64 	%rd<69>;

	ld.param.u64 	%rd31, [_Z15wmmaNaiveKernelPK6__halfS1_Pfmmm_param_0];
	ld.param.u64 	%rd32, [_Z15wmmaNaiveKernelPK6__halfS1_Pfmmm_param_1];
	ld.param.u64 	%rd28, [_Z15wmmaNaiveKernelPK6__halfS1_Pfmmm_param_3];
	ld.param.u64 	%rd29, [_Z15wmmaNaiveKernelPK6__halfS1_Pfmmm_param_4];
	ld.param.u64 	%rd30, [_Z15wmmaNaiveKernelPK6__halfS1_Pfmmm_param_5];
	cvta.to.global.u64 	%rd1, %rd32;
	cvta.to.global.u64 	%rd2, %rd31;
	cvt.u32.u64 	%r1, %rd30;
	and.b32  	%r7, %r1, 15;
	setp.eq.s32 	%p1, %r7, 0;
	@%p1 bra 	$L__BB0_2;
	shr.s32 	%r8, %r1, 31;
	shr.u32 	%r9, %r8, 28;
	add.s32 	%r10, %r1, %r9;
	shr.s32 	%r11, %r10, 4;
	add.s32 	%r99, %r11, 1;
	bra.uni 	$L__BB0_3;
$L__BB0_2:
	shr.s32 	%r99, %r1, 4;
$L__BB0_3:
	cvt.s64.s32 	%rd3, %r99;
	mov.u32 	%r5, %ctaid.y;
	shl.b32 	%r12, %r5, 4;
	cvt.u64.u32 	%rd4, %r12;
	mov.u32 	%r13, %ctaid.x;
	shl.b32 	%r14, %r13, 4;
	cvt.u64.u32 	%rd5, %r14;
	setp.le.u64 	%p2, %rd28, %rd4;
	setp.le.u64 	%p3, %rd29, %rd5;
	or.pred  	%p4, %p2, %p3;
	@%p4 bra 	$L__BB0_12;
	cvt.u32.u64 	%r15, %rd3;
	setp.eq.s32 	%p5, %r15, 0;
	mov.f32 	%f117, 0f00000000;
	mov.f32 	%f118, %f117;
	mov.f32 	%f119, %f117;
	mov.f32 	%f120, %f117;
	mov.f32 	%f121, %f117;
	mov.f32 	%f122, %f117;
	mov.f32 	%f123, %f117;
	mov.f32 	%f124, %f117;
	@%p5 bra 	$L__BB0_11;
	cvt.u32.u64 	%r6, %rd29;
	setp.lt.u32 	%p6, %r15, 4;
	mov.b64 	%rd65, 0;
	mov.f32 	%f117, 0f00000000;
	@%p6 bra 	$L__BB0_8;
	and.b64  	%rd65, %rd3, -4;
	cvt.u64.u32 	%rd34, %r5;
	mul.lo.s64 	%rd35, %rd30, %rd34;
	shl.b64 	%rd36, %rd35, 5;
	add.s64 	%rd37, %rd36, %rd2;
	add.s64 	%rd63, %rd37, 64;
	shl.b64 	%rd38, %rd5, 1;
	add.s64 	%rd62, %rd1, %rd38;
	mov.f32 	%f117, 0f00000000;
	mov.u64 	%rd64, %rd65;
	mov.f32 	%f118, %f117;
	mov.f32 	%f119, %f117;
	mov.f32 	%f120, %f117;
	mov.f32 	%f121, %f117;
	mov.f32 	%f122, %f117;
	mov.f32 	%f123, %f117;
	mov.f32 	%f124, %f117;
$L__BB0_7:
	.pragma "nounroll";
	add.s64 	%rd39, %rd63, -64;
	wmma.load.a.sync.aligned.row.m16n16k16.global.f16 	{%r17, %r18, %r19, %r20, %r21, %r22, %r23, %r24}, [%rd39], %r1;
	wmma.load.b.sync.aligned.row.m16n16k16.global.f16 	{%r25, %r26, %r27, %r28, %r29, %r30, %r31, %r32}, [%rd62], %r6;
	wmma.mma.sync.aligned.row.row.m16n16k16.f32.f32 {%f61, %f62, %f63, %f64, %f65, %f66, %f67, %f68}, {%r17, %r18, %r19, %r20, %r21, %r22, %r23, %r24}, {%r25, %r26, %r27, %r28, %r29, %r30, %r31, %r32}, {%f124, %f123, %f122, %f121, %f120, %f119, %f118, %f117};
	add.s64 	%rd40, %rd63, -32;
	wmma.load.a.sync.aligned.row.m16n16k16.global.f16 	{%r33, %r34, %r35, %r36, %r37, %r38, %r39, %r40}, [%rd40], %r1;
	shl.b64 	%rd41, %rd29, 5;
	add.s64 	%rd42, %rd62, %rd41;
	wmma.load.b.sync.aligned.row.m16n16k16.global.f16 	{%r41, %r42, %r43, %r44, %r45, %r46, %r47, %r48}, [%rd42], %r6;
	wmma.mma.sync.aligned.row.row.m16n16k16.f32.f32 {%f69, %f70, %f71, %f72, %f73, %f74, %f75, %f76}, {%r33, %r34, %r35, %r36, %r37, %r38, %r39, %r40}, {%r41, %r42, %r43, %r44, %r45, %r46, %r47, %r48}, {%f61, %f62, %f63, %f64, %f65, %f66, %f67, %f68};
	wmma.load.a.sync.aligned.row.m16n16k16.global.f16 	{%r49, %r50, %r51, %r52, %r53, %r54, %r55, %r56}, [%rd63], %r1;
	shl.b64 	%rd43, %rd29, 6;
	add.s64 	%rd44, %rd62, %rd43;
	wmma.load.b.sync.aligned.row.m16n16k16.global.f16 	{%r57, %r58, %r59, %r60, %r61, %r62, %r63, %r64}, [%rd44], %r6;
	wmma.mma.sync.aligned.row.row.m16n16k16.f32.f32 {%f77, %f78, %f79, %f80, %f81, %f82, %f83, %f84}, {%r49, %r50, %r51, %r52, %r53, %r54, %r55, %r56}, {%r57, %r58, %r59, %r60, %r61, %r62, %r63, %r64}, {%f69, %f70, %f71, %f72, %f73, %f74, %f75, %f76};
	add.s64 	%rd45, %rd63, 32;
	wmma.load.a.sync.aligned.row.m16n16k16.global.f16 	{%r65, %r66, %r67, %r68, %r69, %r70, %r71, %r72}, [%rd45], %r1;
	mad.lo.s64 	%rd46, %rd29, 96, %rd62;
	wmma.load.b.sync.aligned.row.m16n16k16.global.f16 	{%r73, %r74, %r75, %r76, %r77, %r78, %r79, %r80}, [%rd46], %r6;
	wmma.mma.sync.aligned.row.row.m16n16k16.f32.f32 {%f124, %f123, %f122, %f121, %f120, %f119, %f118, %f117}, {%r65, %r66, %r67, %r68, %r69, %r70, %r71, %r72}, {%r73, %r74, %r75, %r76, %r77, %r78, %r79, %r80}, {%f77, %f78, %f79, %f80, %f81, %f82, %f83, %f84};
	add.s64 	%rd64, %rd64, -4;
	add.s64 	%rd63, %rd63, 128;
	shl.b64 	%rd47, %rd29, 7;
	add.s64 	%rd62, %rd62, %rd47;
	setp.ne.s64 	%p7, %rd64, 0;
	@%p7 bra 	$L__BB0_7;
$L__BB0_8:
	cvt.s64.s32 	%rd16, %r99;
	and.b32  	%r81, %r99, 3;
	setp.eq.s32 	%p8, %r81, 0;
	@%p8 bra 	$L__BB0_11;
	mul.lo.s64 	%rd48, %rd65, %rd29;
	shl.b64 	%rd49, %rd48, 5;
	shl.b64 	%rd50, %rd5, 1;
	add.s64 	%rd51, %rd49, %rd50;
	add.s64 	%rd68, %rd1, %rd51;
	shl.b64 	%rd18, %rd29, 5;
	cvt.u64.u32 	%rd52, %r5;
	mul.lo.s64 	%rd53, %rd30, %rd52;
	shl.b64 	%rd54, %rd53, 5;
	shl.b64 	%rd55, %rd65, 5;
	add.s64 	%rd56, %rd54, %rd55;
	add.s64 	%rd67, %rd2, %rd56;
	and.b64  	%rd66, %rd16, 3;
$L__BB0_10:
	.pragma "nounroll";
	wmma.load.a.sync.aligned.row.m16n16k16.global.f16 	{%r82, %r83, %r84, %r85, %r86, %r87, %r88, %r89}, [%rd67], %r1;
	wmma.load.b.sync.aligned.row.m16n16k16.global.f16 	{%r90, %r91, %r92, %r93, %r94, %r95, %r96, %r97}, [%rd68], %r6;
	wmma.mma.sync.aligned.row.row.m16n16k16.f32.f32 {%f124, %f123, %f122, %f121, %f120, %f119, %f118, %f117}, {%r82, %r83, %r84, %r85, %r86, %r87, %r88, %r89}, {%r90, %r91, %r92, %r93, %r94, %r95, %r96, %r97}, {%f124, %f123, %f122, %f121, %f120, %f119, %f118, %f117};
	add.s64 	%rd68, %rd68, %rd18;
	add.s64 	%rd67, %rd67, 32;
	add.s64 	%rd66, %rd66, -1;
	setp.ne.s64 	%p9, %rd66, 0;
	@%p9 bra 	$L__BB0_10;
$L__BB0_11:
	ld.param.u64 	%rd61, [_Z15wmmaNaiveKernelPK6__halfS1_Pfmmm_param_2];
	mad.lo.s64 	%rd57, %rd29, %rd4, %rd5;
	cvta.to.global.u64 	%rd58, %rd61;
	shl.b64 	%rd59, %rd57, 2;
	add.s64 	%rd60, %rd58, %rd59;
	cvt.u32.u64 	%r98, %rd29;
	wmma.store.d.sync.aligned.row.m16n16k16.global.f32 	[%rd60], {%f124, %f123, %f122, %f121, %f120, %f119, %f118, %f117}, %r98;
$L__BB0_12:
	ret;

}
	// .globl	_Z10gemm_naiveI6__halfEvPKT_S3_Pfiii
.visible .entry _Z10gemm_naiveI6__halfEvPKT_S3_Pfiii(
	.param .u64 .ptr .align 1 _Z10gemm_naiveI6__halfEvPKT_S3_Pfiii_param_0,
	.param .u64 .ptr .align 1 _Z10gemm_naiveI6__halfEvPKT_S3_Pfiii_param_1,
	.param .u64 .ptr .align 1 _Z10gemm_naiveI6__halfEvPKT_S3_Pfiii_param_2,
	.param .u32 _Z10gemm_naiveI6__halfEvPKT_S3_Pfiii_param_3,
	.param .u32 _Z10gemm_naiveI6__halfEvPKT_S3_Pfiii_param_4,
	.param .u32 _Z10gemm_naiveI6__halfEvPKT_S3_Pfiii_param_5
)
.maxntid 1024
{
	.reg .pred 	%p<13>;
	.reg .b16 	%rs<31>;
	.reg .b32 	%r<46>;
	.reg .b32 	%f<68>;
	.reg .b64 	%rd<40>;

	ld.param.u64 	%rd5, [_Z10gemm_naiveI6__halfEvPKT_S3_Pfiii_param_0];
	ld.param.u64 	%rd6, [_Z10gemm_naiveI6__halfEvPKT_S3_Pfiii_param_1];
	ld.param.u64 	%rd4, [_Z10gemm_naiveI6__halfEvPKT_S3_Pfiii_param_2];
	ld.param.u32 	%r22, [_Z10gemm_naiveI6__halfEvPKT_S3_Pfiii_param_3];
	ld.param.u32 	%r20, [_Z10gemm_naiveI6__halfEvPKT_S3_Pfiii_param_4];
	ld.param.u32 	%r23, [_Z10gemm_naiveI6__halfEvPKT_S3_Pfiii_param_5];
	cvta.to.global.u64 	%rd1, %rd6;
	cvta.to.global.u64 	%rd2, %rd5;
	mov.u32 	%r24, %tid.x;
	mov.u32 	%r25, %ctaid.x;
	mov.u32 	%r26, %ntid.x;
	mad.lo.s32 	%r1, %r25, %r26, %r24;
	mov.u32 	%r27, %tid.y;
	mov.u32 	%r28, %ctaid.y;
	mov.u32 	%r29, %ntid.y;
	mad.lo.s32 	%r30, %r28, %r29, %r27;
	setp.ge.s32 	%p1, %r1, %r22;
	setp.ge.s32 	%p2, %r30, %r23;
	or.pred  	%p3, %p1, %p2;
	@%p3 bra 	$L__BB1_14;
	setp.lt.s32 	%p4, %r20, 1;
	mov.f32 	%f67, 0f00000000;
	@%p4 bra 	$L__BB1_13;
	mul.lo.s32 	%r3, %r20, %r1;
	and.b32  	%r4, %r20, 7;
	setp.lt.u32 	%p5, %r20, 8;
	mov.f32 	%f67, 0f00000000;
	mov.b32 	%r44, 0;
	@%p5 bra 	$L__BB1_5;
	and.b32  	%r44, %r20, 2147483640;
	neg.s32 	%r42, %r44;
	shl.b32 	%r7, %r23, 3;
	add.s64 	%rd3, %rd2, 8;
	mov.f32 	%f67, 0f00000000;
	mul.wide.s32 	%rd11, %r23, 2;
	mov.u32 	%r40, %r3;
	mov.u32 	%r41, %r30;
$L__BB1_4:
	.pragma "nounroll";
	mul.wide.s32 	%rd7, %r40, 2;
	add.s64 	%rd8, %rd3, %rd7;
	ld.global.nc.u16 	%rs1, [%rd8+-8];
	// begin inline asm
	{  cvt.f32.f16 %f17, %rs1;}

	// end inline asm
	mul.wide.s32 	%rd9, %r41, 2;
	add.s64 	%rd10, %rd1, %rd9;
	ld.global.nc.u16 	%rs2, [%rd10];
	// begin inline asm
	{  cvt.f32.f16 %f18, %rs2;}

	// end inline asm
	fma.rn.f32 	%f33, %f17, %f18, %f67;
	ld.global.nc.u16 	%rs3, [%rd8+-6];
	// begin inline asm
	{  cvt.f32.f16 %f19, %rs3;}

	// end inline asm
	add.s64 	%rd12, %rd10, %rd11;
	ld.global.nc.u16 	%rs4, [%rd12];
	// begin inline asm
	{  cvt.f32.f16 %f20, %rs4;}

	// end inline asm
	fma.rn.f32 	%f34, %f19, %f20, %f33;
	ld.global.nc.u16 	%rs5, [%rd8+-4];
	// begin inline asm
	{  cvt.f32.f16 %f21, %rs5;}

	// end inline asm
	add.s64 	%rd13, %rd12, %rd11;
	ld.global.nc.u16 	%rs6, [%rd13];
	// begin inline asm
	{  cvt.f32.f16 %f22, %rs6;}

	// end inline asm
	fma.rn.f32 	%f35, %f21, %f22, %f34;
	ld.global.nc.u16 	%rs7, [%rd8+-2];
	// begin inline asm
	{  cvt.f32.f16 %f23, %rs7;}

	// end inline asm
	add.s64 	%rd14, %rd13, %rd11;
	ld.global.nc.u16 	%rs8, [%rd14];
	// begin inline asm
	{  cvt.f32.f16 %f24, %rs8;}

	// end inline asm
	fma.rn.f32 	%f36, %f23, %f24, %f35;
	ld.global.nc.u16 	%rs9, [%rd8];
	// begin inline asm
	{  cvt.f32.f16 %f25, %rs9;}

	// end inline asm
	add.s64 	%rd15, %rd14, %rd11;
	ld.global.nc.u16 	%rs10, [%rd15];
	// begin inline asm
	{  cvt.f32.f16 %f26, %rs10;}

	// end inline asm
	fma.rn.f32 	%f37, %f25, %f26, %f36;
	ld.global.nc.u16 	%rs11, [%rd8+2];
	// begin inline asm
	{  cvt.f32.f16 %f27, %rs11;}

	// end inline asm
	add.s64 	%rd16, %rd15, %rd11;
	ld.global.nc.u16 	%rs12, [%rd16];
	// begin inline asm
	{  cvt.f32.f16 %f28, %rs12;}

	// end inline asm
	fma.rn.f32 	%f38, %f27, %f28, %f37;
	ld.global.nc.u16 	%rs13, [%rd8+4];
	// begin inline asm
	{  cvt.f32.f16 %f29, %rs13;}

	// end inline asm
	add.s64 	%rd17, %rd16, %rd11;
	ld.global.nc.u16 	%rs14, [%rd17];
	// begin inline asm
	{  cvt.f32.f16 %f30, %rs14;}

	// end inline asm
	fma.rn.f32 	%f39, %f29, %f30, %f38;
	ld.global.nc.u16 	%rs15, [%rd8+6];
	// begin inline asm
	{  cvt.f32.f16 %f31, %rs15;}

	// end inline asm
	add.s64 	%rd18, %rd17, %rd11;
	ld.global.nc.u16 	%rs16, [%rd18];
	// begin inline asm
	{  cvt.f32.f16 %f32, %rs16;}

	// end inline asm
	fma.rn.f32 	%f67, %f31, %f32, %f39;
	add.s32 	%r42, %r42, 8;
	add.s32 	%r41, %r41, %r7;
	add.s32 	%r40, %r40, 8;
	setp.ne.s32 	%p6, %r42, 0;
	@%p6 bra 	$L__BB1_4;
$L__BB1_5:
	setp.eq.s32 	%p7, %r4, 0;
	@%p7 bra 	$L__BB1_13;
	and.b32  	%r15, %r20, 3;
	setp.lt.u32 	%p8, %r4, 4;
	@%p8 bra 	$L__BB1_8;
	add.s32 	%r32, %r44, %r3;
	mul.wide.s32 	%rd19, %r32, 2;
	add.s64 	%rd20, %rd2, %rd19;
	ld.global.nc.u16 	%rs17, [%rd20];
	// begin inline asm
	{  cvt.f32.f16 %f41, %rs17;}

	// end inline asm
	mad.lo.s32 	%r33, %r44, %r23, %r30;
	mul.wide.s32 	%rd21, %r33, 2;
	add.s64 	%rd22, %rd1, %rd21;
	ld.global.nc.u16 	%rs18, [%rd22];
	// begin inline asm
	{  cvt.f32.f16 %f42, %rs18;}

	// end inline asm
	fma.rn.f32 	%f49, %f41, %f42, %f67;
	ld.global.nc.u16 	%rs19, [%rd20+2];
	// begin inline asm
	{  cvt.f32.f16 %f43, %rs19;}

	// end inline asm
	mul.wide.s32 	%rd23, %r23, 2;
	add.s64 	%rd24, %rd22, %rd23;
	ld.global.nc.u16 	%rs20, [%rd24];
	// begin inline asm
	{  cvt.f32.f16 %f44, %rs20;}

	// end inline asm
	fma.rn.f32 	%f50, %f43, %f44, %f49;
	ld.global.nc.u16 	%rs21, [%rd20+4];
	// begin inline asm
	{  cvt.f32.f16 %f45, %rs21;}

	// end inline asm
	add.s64 	%rd25, %rd24, %rd23;
	ld.global.nc.u16 	%rs22, [%rd25];
	// begin inline asm
	{  cvt.f32.f16 %f46, %rs22;}

	// end inline asm
	fma.rn.f32 	%f51, %f45, %f46, %f50;
	ld.global.nc.u16 	%rs23, [%rd20+6];
	// begin inline asm
	{  cvt.f32.f16 %f47, %rs23;}

	// end inline asm
	add.s64 	%rd26, %rd25, %rd23;
	ld.global.nc.u16 	%rs24, [%rd26];
	// begin inline asm
	{  cvt.f32.f16 %f48, %rs24;}

	// end inline asm
	fma.rn.f32 	%f67, %f47, %f48, %f51;
	add.s32 	%r44, %r44, 4;
$L__BB1_8:
	setp.eq.s32 	%p9, %r15, 0;
	@%p9 bra 	$L__BB1_13;
	setp.eq.s32 	%p10, %r15, 1;
	@%p10 bra 	$L__BB1_11;
	add.s32 	%r34, %r44, %r3;
	mul.wide.s32 	%rd27, %r34, 2;
	add.s64 	%rd28, %rd2, %rd27;
	ld.global.nc.u16 	%rs25, [%rd28];
	// begin inline asm
	{  cvt.f32.f16 %f53, %rs25;}

	// end inline asm
	mad.lo.s32 	%r35, %r44, %r23, %r30;
	mul.wide.s32 	%rd29, %r35, 2;
	add.s64 	%rd30, %rd1, %rd29;
	ld.global.nc.u16 	%rs26, [%rd30];
	// begin inline asm
	{  cvt.f32.f16 %f54, %rs26;}

	// end inline asm
	fma.rn.f32 	%f57, %f53, %f54, %f67;
	ld.global.nc.u16 	%rs27, [%rd28+2];
	// begin inline asm
	{  cvt.f32.f16 %f55, %rs27;}

	// end inline asm
	mul.wide.s32 	%rd31, %r23, 2;
	add.s64 	%rd32, %rd30, %rd31;
	ld.global.nc.u16 	%rs28, [%rd32];
	// begin inline asm
	{  cvt.f32.f16 %f56, %rs28;}

	// end inline asm
	fma.rn.f32 	%f67, %f55, %f56, %f57;
	add.s32 	%r44, %r44, 2;
$L__BB1_11:
	and.b32  	%r36, %r20, 1;
	setp.eq.b32 	%p11, %r36, 1;
	not.pred 	%p12, %p11;
	@%p12 bra 	$L__BB1_13;
	add.s32 	%r37, %r44, %r3;
	mul.wide.s32 	%rd33, %r37, 2;
	add.s64 	%rd34, %rd2, %rd33;
	ld.global.nc.u16 	%rs29, [%rd34];
	// begin inline asm
	{  cvt.f32.f16 %f58, %rs29;}

	// end inline asm
	mad.lo.s32 	%r38, %r44, %r23, %r30;
	mul.wide.s32 	%rd35, %r38, 2;
	add.s64 	%rd36, %rd1, %rd35;
	ld.global.nc.u16 	%rs30, [%rd36];
	// begin inline asm
	{  cvt.f32.f16 %f59, %rs30;}

	// end inline asm
	fma.rn.f32 	%f67, %f58, %f59, %f67;
$L__BB1_13:
	mad.lo.s32 	%r39, %r23, %r1, %r30;
	cvta.to.global.u64 	%rd37, %rd4;
	mul.wide.s32 	%rd38, %r39, 4;
	add.s64 	%rd39, %rd37, %rd38;
	st.global.f32 	[%rd39], %f67;
$L__BB1_14:
	ret;

}
	// .globl	_Z9gemm_CUDAI6__halfEvPfPKT_S4_iii
.visible .entry _Z9gemm_CUDAI6__halfEvPfPKT_S4_iii(
	.param .u64 .ptr .align 1 _Z9gemm_CUDAI6__halfEvPfPKT_S4_iii_param_0,
	.param .u64 .ptr .align 1 _Z9gemm_CUDAI6__halfEvPfPKT_S4_iii_param_1,
	.param .u64 .ptr .align 1 _Z9gemm_CUDAI6__halfEvPfPKT_S4_iii_param_2,
	.param .u32 _Z9gemm_CUDAI6__halfEvPfPKT_S4_iii_param_3,
	.param .u32 _Z9gemm_CUDAI6__halfEvPfPKT_S4_iii_param_4,
	.param .u32 _Z9gemm_CUDAI6__halfEvPfPKT_S4_iii_param_5
)
.maxntid 1024
{
	.reg .pred 	%p<12>;
	.reg .b16 	%rs<43>;
	.reg .b32 	%r<45>;
	.reg .b32 	%f<55>;
	.reg .b64 	%rd<13>;
	// demoted variable
	.shared .align 2 .b8 _ZZ9gemm_CUDAI6__halfEvPfPKT_S4_iiiE2SA[512];
	// demoted variable
	.shared .align 2 .b8 _ZZ9gemm_CUDAI6__halfEvPfPKT_S4_iiiE2SB[512];
	ld.param.u64 	%rd4, [_Z9gemm_CUDAI6__halfEvPfPKT_S4_iii_param_0];
	ld.param.u64 	%rd5, [_Z9gemm_CUDAI6__halfEvPfPKT_S4_iii_param_1];
	ld.param.u64 	%rd6, [_Z9gemm_CUDAI6__halfEvPfPKT_S4_iii_param_2];
	ld.param.u32 	%r24, [_Z9gemm_CUDAI6__halfEvPfPKT_S4_iii_param_3];
	ld.param.u32 	%r25, [_Z9gemm_CUDAI6__halfEvPfPKT_S4_iii_param_4];
	ld.param.u32 	%r26, [_Z9gemm_CUDAI6__halfEvPfPKT_S4_iii_param_5];
	mov.u32 	%r27, %ctaid.x;
	mov.u32 	%r28, %ctaid.y;
	mov.u32 	%r40, %tid.x;
	mov.u32 	%r42, %tid.y;
	shl.b32 	%r3, %r27, 4;
	add.s32 	%r4, %r3, %r40;
	shl.b32 	%r29, %r28, 4;
	add.s32 	%r5, %r29, %r42;
	setp.lt.s32 	%p1, %r26, 1;
	mov.f32 	%f54, 0f00000000;
	@%p1 bra 	$L__BB2_9;
	add.s32 	%r30, %r26, 15;
	shr.u32 	%r31, %r30, 4;
	shl.b32 	%r32, %r42, 5;
	mov.u32 	%r33, _ZZ9gemm_CUDAI6__halfEvPfPKT_S4_iiiE2SA;
	add.s32 	%r6, %r33, %r32;
	shl.b32 	%r34, %r40, 1;
	add.s32 	%r7, %r6, %r34;
	mov.u32 	%r35, _ZZ9gemm_CUDAI6__halfEvPfPKT_S4_iiiE2SB;
	add.s32 	%r9, %r35, %r34;
	add.s32 	%r8, %r9, %r32;
	neg.s32 	%r44, %r31;
	mad.lo.s32 	%r36, %r42, %r25, %r40;
	add.s32 	%r43, %r36, %r3;
	shl.b32 	%r12, %r25, 4;
	mad.lo.s32 	%r41, %r26, %r5, %r40;
	cvta.to.global.u64 	%rd1, %rd5;
	cvta.to.global.u64 	%rd2, %rd6;
	mov.f32 	%f54, 0f00000000;
$L__BB2_2:
	setp.ge.s32 	%p2, %r5, %r24;
	mul.wide.s32 	%rd7, %r41, 2;
	add.s64 	%rd3, %rd1, %rd7;
	setp.ge.s32 	%p3, %r40, %r26;
	or.pred  	%p4, %p2, %p3;
	@%p4 bra 	$L__BB2_4;
	ld.global.nc.u16 	%rs41, [%rd3];
	bra.uni 	$L__BB2_5;
$L__BB2_4:
	mov.b32 	%r37, 0;
	// begin inline asm
	cvt.rn.f16.s32 %rs41, %r37;
	// end inline asm
$L__BB2_5:
	setp.ge.s32 	%p5, %r4, %r25;
	st.shared.u16 	[%r7], %rs41;
	setp.ge.s32 	%p6, %r42, %r26;
	or.pred  	%p7, %p5, %p6;
	@%p7 bra 	$L__BB2_7;
	mul.wide.s32 	%rd8, %r43, 2;
	add.s64 	%rd9, %rd2, %rd8;
	ld.global.nc.u16 	%rs42, [%rd9];
	bra.uni 	$L__BB2_8;
$L__BB2_7:
	mov.b32 	%r38, 0;
	// begin inline asm
	cvt.rn.f16.s32 %rs42, %r38;
	// end inline asm
$L__BB2_8:
	st.shared.u16 	[%r8], %rs42;
	bar.sync 	0;
	ld.shared.u16 	%rs9, [%r6];
	// begin inline asm
	{  cvt.f32.f16 %f6, %rs9;}

	// end inline asm
	ld.shared.u16 	%rs10, [%r9];
	// begin inline asm
	{  cvt.f32.f16 %f7, %rs10;}

	// end inline asm
	fma.rn.f32 	%f38, %f6, %f7, %f54;
	ld.shared.u16 	%rs11, [%r6+2];
	// begin inline asm
	{  cvt.f32.f16 %f8, %rs11;}

	// end inline asm
	ld.shared.u16 	%rs12, [%r9+32];
	// begin inline asm
	{  cvt.f32.f16 %f9, %rs12;}

	// end inline asm
	fma.rn.f32 	%f39, %f8, %f9, %f38;
	ld.shared.u16 	%rs13, [%r6+4];
	// begin inline asm
	{  cvt.f32.f16 %f10, %rs13;}

	// end inline asm
	ld.shared.u16 	%rs14, [%r9+64];
	// begin inline asm
	{  cvt.f32.f16 %f11, %rs14;}

	// end inline asm
	fma.rn.f32 	%f40, %f10, %f11, %f39;
	ld.shared.u16 	%rs15, [%r6+6];
	// begin inline asm
	{  cvt.f32.f16 %f12, %rs15;}

	// end inline asm
	ld.shared.u16 	%rs16, [%r9+96];
	// begin inline asm
	{  cvt.f32.f16 %f13, %rs16;}

	// end inline asm
	fma.rn.f32 	%f41, %f12, %f13, %f40;
	ld.shared.u16 	%rs17, [%r6+8];
	// begin inline asm
	{  cvt.f32.f16 %f14, %rs17;}

	// end inline asm
	ld.shared.u16 	%rs18, [%r9+128];
	// begin inline asm
	{  cvt.f32.f16 %f15, %rs18;}

	// end inline asm
	fma.rn.f32 	%f42, %f14, %f15, %f41;
	ld.shared.u16 	%rs19, [%r6+10];
	// begin inline asm
	{  cvt.f32.f16 %f16, %rs19;}

	// end inline asm
	ld.shared.u16 	%rs20, [%r9+160];
	// begin inline asm
	{  cvt.f32.f16 %f17, %rs20;}

	// end inline asm
	fma.rn.f32 	%f43, %f16, %f17, %f42;
	ld.shared.u16 	%rs21, [%r6+12];
	// begin inline asm
	{  cvt.f32.f16 %f18, %rs21;}

	// end inline asm
	ld.shared.u16 	%rs22, [%r9+192];
	// begin inline asm
	{  cvt.f32.f16 %f19, %rs22;}

	// end inline asm
	fma.rn.f32 	%f44, %f18, %f19, %f43;
	ld.shared.u16 	%rs23, [%r6+14];
	// begin inline asm
	{  cvt.f32.f16 %f20, %rs23;}

	// end inline asm
	ld.shared.u16 	%rs24, [%r9+224];
	// begin inline asm
	{  cvt.f32.f16 %f21, %rs24;}

	// end inline asm
	fma.rn.f32 	%f45, %f20, %f21, %f44;
	ld.shared.u16 	%rs25, [%r6+16];
	// begin inline asm
	{  cvt.f32.f16 %f22, %rs25;}

	// end inline asm
	ld.shared.u16 	%rs26, [%r9+256];
	// begin inline asm
	{  cvt.f32.f16 %f23, %rs26;}

	// end inline asm
	fma.rn.f32 	%f46, %f22, %f23, %f45;
	ld.shared.u16 	%rs27, [%r6+18];
	// begin inline asm
	{  cvt.f32.f16 %f24, %rs27;}

	// end inline asm
	ld.shared.u16 	%rs28, [%r9+288];
	// begin inline asm
	{  cvt.f32.f16 %f25, %rs28;}

	// end inline asm
	fma.rn.f32 	%f47, %f24, %f25, %f46;
	ld.shared.u16 	%rs29, [%r6+20];
	// begin inline asm
	{  cvt.f32.f16 %f26, %rs29;}

	// end inline asm
	ld.shared.u16 	%rs30, [%r9+320];
	// begin inline asm
	{  cvt.f32.f16 %f27, %rs30;}

	// end inline asm
	fma.rn.f32 	%f48, %f26, %f27, %f47;
	ld.shared.u16 	%rs31, [%r6+22];
	// begin inline asm
	{  cvt.f32.f16 %f28, %rs31;}

	// end inline asm
	ld.shared.u16 	%rs32, [%r9+352];
	// begin inline asm
	{  cvt.f32.f16 %f29, %rs32;}

	// end inline asm
	fma.rn.f32 	%f49, %f28, %f29, %f48;
	ld.shared.u16 	%rs33, [%r6+24];
	// begin inline asm
	{  cvt.f32.f16 %f30, %rs33;}

	// end inline asm
	ld.shared.u16 	%rs34, [%r9+384];
	// begin inline asm
	{  cvt.f32.f16 %f31, %rs34;}

	// end inline asm
	fma.rn.f32 	%f50, %f30, %f31, %f49;
	ld.shared.u16 	%rs35, [%r6+26];
	// begin inline asm
	{  cvt.f32.f16 %f32, %rs35;}

	// end inline asm
	ld.shared.u16 	%rs36, [%r9+416];
	// begin inline asm
	{  cvt.f32.f16 %f33, %rs36;}

	// end inline asm
	fma.rn.f32 	%f51, %f32, %f33, %f50;
	ld.shared.u16 	%rs37, [%r6+28];
	// begin inline asm
	{  cvt.f32.f16 %f34, %rs37;}

	// end inline asm
	ld.shared.u16 	%rs38, [%r9+448];
	// begin inline asm
	{  cvt.f32.f16 %f35, %rs38;}

	// end inline asm
	fma.rn.f32 	%f52, %f34, %f35, %f51;
	ld.shared.u16 	%rs39, [%r6+30];
	// begin inline asm
	{  cvt.f32.f16 %f36, %rs39;}

	// end inline asm
	ld.shared.u16 	%rs40, [%r9+480];
	// begin inline asm
	{  cvt.f32.f16 %f37, %rs40;}

	// end inline asm
	fma.rn.f32 	%f54, %f36, %f37, %f52;
	bar.sync 	0;
	add.s32 	%r44, %r44, 1;
	setp.ne.s32 	%p8, %r44, 0;
	add.s32 	%r43, %r43, %r12;
	add.s32 	%r42, %r42, 16;
	add.s32 	%r41, %r41, 16;
	add.s32 	%r40, %r40, 16;
	@%p8 bra 	$L__BB2_2;
$L__BB2_9:
	setp.ge.s32 	%p9, %r5, %r24;
	setp.ge.s32 	%p10, %r4, %r25;
	or.pred  	%p11, %p9, %p10;
	@%p11 bra 	$L__BB2_11;
	mad.lo.s32 	%r39, %r25, %r5, %r4;
	cvta.to.global.u64 	%rd10, %rd4;
	mul.wide.u32 	%rd11, %r39, 4;
	add.s64 	%rd12, %rd10, %rd11;
	st.global.f32 	[%rd12], %f54;
$L__BB2_11:
	ret;

}
	// .globl	_ZN3cub18CUB_300001_SM_10006detail11EmptyKernelIvEEvv
.visible .entry _ZN3cub18CUB_300001_SM_10006detail11EmptyKernelIvEEvv()
{


	ret;

}
	// .globl	_ZN3cub18CUB_300001_SM_10006detail8for_each13static_kernelINS2_12policy_hub_t12policy_500_tEmN6thrust24THRUST_300001_SM_1000_NS8cuda_cub20__uninitialized_fill7functorINS7_10device_ptrIfEEfEEEEvT0_T1_
.visible .entry _ZN3cub18CUB_300001_SM_10006detail8for_each13static_kernelINS2_12policy_hub_t12policy_500_tEmN6thrust24THRUST_300001_SM_1000_NS8cuda_cub20__uninitialized_fill7functorINS7_10device_ptrIfEEfEEEEvT0_T1_(
	.param .u64 _ZN3cub18CUB_300001_SM_10006detail8for_each13static_kernelINS2_12policy_hub_t12policy_500_tEmN6thrust24THRUST_300001_SM_1000_NS8cuda_cub20__uninitialized_fill7functorINS7_10device_ptrIfEEfEEEEvT0_T1__param_0,
	.param .align 8 .b8 _ZN3cub18CUB_300001_SM_10006detail8for_each13static_kernelINS2_12policy_hub_t12policy_500_tEmN6thrust24THRUST_300001_SM_1000_NS8cuda_cub20__uninitialized_fill7functorINS7_10device_ptrIfEEfEEEEvT0_T1__param_1[16]
)
.maxntid 256
{
	.reg .pred 	%p<4>;
	.reg .b16 	%rs<5>;
	.reg .b32 	%r<10>;
	.reg .b32 	%f<3>;
	.reg .b64 	%rd<16>;

	ld.param.f32 	%f2, [_ZN3cub18CUB_300001_SM_10006detail8for_each13static_kernelINS2_12policy_hub_t12policy_500_tEmN6thrust24THRUST_300001_SM_1000_NS8cuda_cub20__uninitialized_fill7functorINS7_10device_ptrIfEEfEEEEvT0_T1__param_1+8];
	ld.param.u64 	%rd4, [_ZN3cub18CUB_300001_SM_10006detail8for_each13static_kernelINS2_12policy_hub_t12policy_500_tEmN6thrust24THRUST_300001_SM_1000_NS8cuda_cub20__uninitialized_fill7functorINS7_10device_ptrIfEEfEEEEvT0_T1__param_1];
	ld.param.u64 	%rd5, [_ZN3cub18CUB_300001_SM_10006detail8for_each13static_kernelINS2_12policy_hub_t12policy_500_tEmN6thrust24THRUST_300001_SM_1000_NS8cuda_cub20__uninitialized_fill7functorINS7_10device_ptrIfEEfEEEEvT0_T1__param_0];
	mov.u32 	%r7, %ctaid.x;
	mul.wide.u32 	%rd1, %r7, 512;
	sub.s64 	%rd2, %rd5, %rd1;
	setp.lt.u64 	%p1, %rd2, 512;
	@%p1 bra 	$L__BB4_2;
	mov.u32 	%r9, %tid.x;
	cvta.to.global.u64 	%rd11, %rd4;
	cvt.u64.u32 	%rd12, %r9;
	add.s64 	%rd13, %rd1, %rd12;
	shl.b64 	%rd14, %rd13, 2;
	add.s64 	%rd15, %rd11, %rd14;
	st.global.f32 	[%rd15], %f2;
	st.global.f32 	[%rd15+1024], %f2;
	bra.uni 	$L__BB4_6;
$L__BB4_2:
	cvta.to.global.u64 	%rd6, %rd4;
	mov.u32 	%r1, %tid.x;
	cvt.u64.u32 	%rd7, %r1;
	setp.le.u64 	%p2, %rd2, %rd7;
	add.s64 	%rd8, %rd1, %rd7;
	shl.b64 	%rd9, %rd8, 2;
	add.s64 	%rd3, %rd6, %rd9;
	@%p2 bra 	$L__BB4_4;
	st.global.f32 	[%rd3], %f2;
$L__BB4_4:
	add.s32 	%r8, %r1, 256;
	cvt.u64.u32 	%rd10, %r8;
	setp.le.u64 	%p3, %rd2, %rd10;
	@%p3 bra 	$L__BB4_6;
	st.global.f32 	[%rd3+1024], %f2;
$L__BB4_6:
	ret;

}


// ===== COMPILED SASS (sm_100) =====

	.target	sm_100

	.elftype	@"ET_EXEC"


//--------------------- .note.nv.tkinfo           --------------------------
	.section	.note.nv.tkinfo,"",@"SHT_NOTE"
	.sectionflags	@"SHF_NOTE_NV_TKINFO"
	.tkinfo
        /*0018*/ 	.word	0x00000002
        /*0030*/ 	.string	""
        /*0030*/ 	.string	"ptxas"
        /*0030*/ 	.string	"Cuda compilation tools, release 13.0, V13.0.88"
        /*0030*/ 	.string	"Build cuda_13.0.r13.0/compiler.36424714_0"
        /*0030*/ 	.string	"-arch sm_100 -m 64 "



//--------------------- .note.nv.cuinfo           --------------------------
	.section	.note.nv.cuinfo,"",@"SHT_NOTE"
	.sectionflags	@"SHF_NOTE_NV_CUINFO"
        /*0018*/ 	.short	0x0002
        /*001a*/ 	.short	0x0064
        /*001c*/ 	.short	0x0082
	.zero		2


//--------------------- .nv.info                  --------------------------
	.section	.nv.info,"",@"SHT_CUDA_INFO"
	.align	4


	//----- nvinfo : EIATTR_REGCOUNT
	.align		4
        /*0000*/ 	.byte	0x04, 0x2f
        /*0002*/ 	.short	(.L_44 - .L_43)
	.align		4
.L_43:
        /*0004*/ 	.word	index@(_Z15wmmaNaiveKernelPK6__halfS1_Pfmmm)
        /*0008*/ 	.word	0x00000020


	//----- nvinfo : EIATTR_FRAME_SIZE
	.align		4
.L_44:
        /*000c*/ 	.byte	0x04, 0x11
        /*000e*/ 	.short	(.L_46 - .L_45)
	.align		4
.L_45:
        /*0010*/ 	.word	index@(_Z15wmmaNaiveKernelPK6__halfS1_Pfmmm)
        /*0014*/ 	.word	0x00000000


	//----- nvinfo : EIATTR_REGCOUNT
	.align		4
.L_46:
        /*0018*/ 	.byte	0x04, 0x2f
        /*001a*/ 	.short	(.L_48 - .L_47)
	.align		4
.L_47:
        /*001c*/ 	.word	index@(_Z10gemm_naiveI6__halfEvPKT_S3_Pfiii)
        /*0020*/ 	.word	0x00000020


	//----- nvinfo : EIATTR_FRAME_SIZE
	.align		4
.L_48:
        /*0024*/ 	.byte	0x04, 0x11
        /*0026*/ 	.short	(.L_50 - .L_49)
	.align		4
.L_49:
        /*0028*/ 	.word	index@(_Z10gemm_naiveI6__halfEvPKT_S3_Pfiii)
        /*002c*/ 	.word	0x00000000


	//----- nvinfo : EIATTR_REGCOUNT
	.align		4
.L_50:
        /*0030*/ 	.byte	0x04, 0x2f
        /*0032*/ 	.short	(.L_52 - .L_51)
	.align		4
.L_51:
        /*0034*/ 	.word	index@(_Z9gemm_CUDAI6__halfEvPfPKT_S4_iii)
        /*0038*/ 	.word	0x0000001e


	//----- nvinfo : EIATTR_FRAME_SIZE
	.align		4
.L_52:
        /*003c*/ 	.byte	0x04, 0x11
        /*003e*/ 	.short	(.L_54 - .L_53)
	.align		4
.L_53:
        /*0040*/ 	.word	index@(_Z9gemm_CUDAI6__halfEvPfPKT_S4_iii)
        /*0044*/ 	.word	0x00000000


	//----- nvinfo : EIATTR_REGCOUNT
	.align		4
.L_54:
        /*0048*/ 	.byte	0x04, 0x2f
        /*004a*/ 	.short	(.L_56 - .L_55)
	.align		4
.L_55:
        /*004c*/ 	.word	index@(_ZN3cub18CUB_300001_SM_10006detail11EmptyKernelIvEEvv)
        /*0050*/ 	.word	0x00000004


	//----- nvinfo : EIATTR_FRAME_SIZE
	.align		4
.L_56:
        /*0054*/ 	.byte	0x04, 0x11
        /*0056*/ 	.short	(.L_58 - .L_57)
	.align		4
.L_57:
        /*0058*/ 	.word	index@(_ZN3cub18CUB_300001_SM_10006detail11EmptyKernelIvEEvv)
        /*005c*/ 	.word	0x00000000


	//----- nvinfo : EIATTR_REGCOUNT
	.align		4
.L_58:
        /*0060*/ 	.byte	0x04, 0x2f
        /*0062*/ 	.short	(.L_60 - .L_59)
	.align		4
.L_59:
        /*0064*/ 	.word	index@(_ZN3cub18CUB_300001_SM_10006detail8for_each13static_kernelINS2_12policy_hub_t12policy_500_tEmN6thrust24THRUST_300001_SM_1000_NS8cuda_cub20__uninitialized_fill7functorINS7_10device_ptrIfEEfEEEEvT0_T1_)
        /*0068*/ 	.word	0x00000008


	//----- nvinfo : EIATTR_FRAME_SIZE
	.align		4
.L_60:
        /*006c*/ 	.byte	0x04, 0x11
        /*006e*/ 	.short	(.L_62 - .L_61)
	.align		4
.L_61:
        /*0070*/ 	.word	index@(_ZN3cub18CUB_300001_SM_10006detail8for_each13static_kernelINS2_12policy_hub_t12policy_500_tEmN6thrust24THRUST_300001_SM_1000_NS8cuda_cub20__uninitialized_fill7functorINS7_10device_ptrIfEEfEEEEvT0_T1_)
        /*0074*/ 	.word	0x00000000


	//----- nvinfo : EIATTR_MIN_STACK_SIZE
	.align		4
.L_62:
        /*0078*/ 	.byte	0x04, 0x12
        /*007a*/ 	.short	(.L_64 - .L_63)
	.align		4
.L_63:
        /*007c*/ 	.word	index@(_ZN3cub18CUB_300001_SM_10006detail8for_each13static_kernelINS2_12policy_hub_t12policy_500_tEmN6thrust24THRUST_300001_SM_1000_NS8cuda_cub20__uninitialized_fill7functorINS7_10device_ptrIfEEfEEEEvT0_T1_)
        /*0080*/ 	.word	0x00000000


	//----- nvinfo : EIATTR_MIN_STACK_SIZE
	.align		4
.L_64:
        /*0084*/ 	.byte	0x04, 0x12
        /*0086*/ 	.short	(.L_66 - .L_65)
	.align		4
.L_65:
        /*0088*/ 	.word	index@(_ZN3cub18CUB_300001_SM_10006detail11EmptyKernelIvEEvv)
        /*008c*/ 	.word	0x00000000


	//----- nvinfo : EIATTR_MIN_STACK_SIZE
	.align		4
.L_66:
        /*0090*/ 	.byte	0x04, 0x12
        /*0092*/ 	.short	(.L_68 - .L_67)
	.align		4
.L_67:
        /*0094*/ 	.word	index@(_Z9gemm_CUDAI6__halfEvPfPKT_S4_iii)
        /*0098*/ 	.word	0x00000000


	//----- nvinfo : EIATTR_MIN_STACK_SIZE
	.align		4
.L_68:
        /*009c*/ 	.byte	0x04, 0x12
        /*009e*/ 	.short	(.L_70 - .L_69)
	.align		4
.L_69:
        /*00a0*/ 	.word	index@(_Z10gemm_naiveI6__halfEvPKT_S3_Pfiii)
        /*00a4*/ 	.word	0x00000000


	//----- nvinfo : EIATTR_MIN_STACK_SIZE
	.align		4
.L_70:
        /*00a8*/ 	.byte	0x04, 0x12
        /*00aa*/ 	.short	(.L_72 - .L_71)
	.align		4
.L_71:
        /*00ac*/ 	.word	index@(_Z15wmmaNaiveKernelPK6__halfS1_Pfmmm)
        /*00b0*/ 	.word	0x00000000
.L_72:


//--------------------- .nv.compat                --------------------------
	.section	.nv.compat,"",@"SHT_CUDA_COMPAT_INFO"
	.align	4
        /*0000*/ 	.byte	0x02, 0x09, 0x00, 0x00, 0x02, 0x02, 0x01, 0x00, 0x02, 0x05, 0x05, 0x00, 0x03, 0x07, 0x01, 0x01
        /*0010*/ 	.byte	0x02, 0x03, 0x00, 0x00, 0x02, 0x06, 0x01, 0x00, 0x04, 0x0b, 0x08, 0x00, 0x09, 0x00, 0x00, 0x00
        /*0020*/ 	.byte	0x00, 0x00, 0x00, 0x00


//--------------------- .nv.info._ZN3cub18CUB_300001_SM_10006detail8for_each13static_kernelINS2_12policy_hub_t12policy_500_tEmN6thrust24THRUST_300001_SM_1000_NS8cuda_cub20__uninitialized_fill7functorINS7_10device_ptrIfEEfEEEEvT0_T1_ --------------------------
	.section	.nv.info._ZN3cub18CUB_300001_SM_10006detail8for_each13static_kernelINS2_12policy_hub_t12policy_500_tEmN6thrust24THRUST_300001_SM_1000_NS8cuda_cub20__uninitialized_fill7functorINS7_10device_ptrIfEEfEEEEvT0_T1_,"",@"SHT_CUDA_INFO"
	.sectionflags	@""
	.align	4


	//----- nvinfo : EIATTR_CUDA_API_VERSION
	.align		4
        /*0000*/ 	.byte	0x04, 0x37
        /*0002*/ 	.short	(.L_74 - .L_73)
.L_73:
        /*0004*/ 	.word	0x00000082


	//----- nvinfo : EIATTR_KPARAM_INFO
	.align		4
.L_74:
        /*0008*/ 	.byte	0x04, 0x17
        /*000a*/ 	.short	(.L_76 - .L_75)
.L_75:
        /*000c*/ 	.word	0x00000000
        /*0010*/ 	.short	0x0001
        /*0012*/ 	.short	0x0008
        /*0014*/ 	.byte	0x00, 0xf0, 0x41, 0x00


	//----- nvinfo : EIATTR_KPARAM_INFO
	.align		4
.L_76:
        /*0018*/ 	.byte	0x04, 0x17
        /*001a*/ 	.short	(.L_78 - .L_77)
.L_77:
        /*001c*/ 	.word	0x00000000
        /*0020*/ 	.short	0x0000
        /*0022*/ 	.short	0x0000
        /*0024*/ 	.byte	0x00, 0xf0, 0x21, 0x00


	//----- nvinfo : EIATTR_SPARSE_MMA_MASK
	.align		4
.L_78:
        /*0028*/ 	.byte	0x03, 0x50
        /*002a*/ 	.short	0x0000


	//----- nvinfo : EIATTR_MAXREG_COUNT
	.align		4
        /*002c*/ 	.byte	0x03, 0x1b
        /*002e*/ 	.short	0x00ff


	//----- nvinfo : EIATTR_MERCURY_ISA_VERSION
	.align		4
        /*0030*/ 	.byte	0x03, 0x5f
        /*0032*/ 	.short	0x0101


	//----- nvinfo : EIATTR_VRC_CTA_INIT_COUNT
	.align		4
        /*0034*/ 	.byte	0x02, 0x4a
	.zero		1
	.zero		1


	//----- nvinfo : EIATTR_EXIT_INSTR_OFFSETS
	.align		4
        /*0038*/ 	.byte	0x04, 0x1c
        /*003a*/ 	.short	(.L_80 - .L_79)


	//   ....[0]....
.L_79:
        /*003c*/ 	.word	0x00000130


	//   ....[1]....
        /*0040*/ 	.word	0x00000230


	//   ....[2]....
        /*0044*/ 	.word	0x00000260


	//----- nvinfo : EIATTR_MAX_THREADS
	.align		4
.L_80:
        /*0048*/ 	.byte	0x04, 0x05
        /*004a*/ 	.short	(.L_82 - .L_81)
.L_81:
        /*004c*/ 	.word	0x00000100
        /*0050*/ 	.word	0x00000001
        /*0054*/ 	.word	0x00000001


	//----- nvinfo : EIATTR_CBANK_PARAM_SIZE
	.align		4
.L_82:
        /*0058*/ 	.byte	0x03, 0x19
        /*005a*/ 	.short	0x0018


	//----- nvinfo : EIATTR_PARAM_CBANK
	.align		4
        /*005c*/ 	.byte	0x04, 0x0a
        /*005e*/ 	.short	(.L_84 - .L_83)
	.align		4
.L_83:
        /*0060*/ 	.word	index@(.nv.constant0._ZN3cub18CUB_300001_SM_10006detail8for_each13static_kernelINS2_12policy_hub_t12policy_500_tEmN6thrust24THRUST_300001_SM_1000_NS8cuda_cub20__uninitialized_fill7functorINS7_10device_ptrIfEEfEEEEvT0_T1_)
        /*0064*/ 	.short	0x0380
        /*0066*/ 	.short	0x0018


	//----- nvinfo : EIATTR_SW_WAR
	.align		4
.L_84:
        /*0068*/ 	.byte	0x04, 0x36
        /*006a*/ 	.short	(.L_86 - .L_85)
.L_85:
        /*006c*/ 	.word	0x00000008
.L_86:


//--------------------- .nv.info._ZN3cub18CUB_300001_SM_10006detail11EmptyKernelIvEEvv --------------------------
	.section	.nv.info._ZN3cub18CUB_300001_SM_10006detail11EmptyKernelIvEEvv,"",@"SHT_CUDA_INFO"
	.sectionflags	@""
	.align	4


	//----- nvinfo : EIATTR_CUDA_API_VERSION
	.align		4
        /*0000*/ 	.byte	0x04, 0x37
        /*0002*/ 	.short	(.L_88 - .L_87)
.L_87:
        /*0004*/ 	.word	0x00000082


	//----- nvinfo : EIATTR_SPARSE_MMA_MASK
	.align		4
.L_88:
        /*0008*/ 	.byte	0x03, 0x50
        /*000a*/ 	.short	0x0000


	//----- nvinfo : EIATTR_MAXREG_COUNT
	.align		4
        /*000c*/ 	.byte	0x03, 0x1b
        /*000e*/ 	.short	0x00ff


	//----- nvinfo : EIATTR_MERCURY_ISA_VERSION
	.align		4
        /*0010*/ 	.byte	0x03, 0x5f
        /*0012*/ 	.short	0x0101


	//----- nvinfo : EIATTR_VRC_CTA_INIT_COUNT
	.align		4
        /*0014*/ 	.byte	0x02, 0x4a
	.zero		1
	.zero		1


	//----- nvinfo : EIATTR_EXIT_INSTR_OFFSETS
	.align		4
        /*0018*/ 	.byte	0x04, 0x1c
        /*001a*/ 	.short	(.L_90 - .L_89)


	//   ....[0]....
.L_89:
        /*001c*/ 	.word	0x00000010


	//----- nvinfo : EIATTR_SW_WAR
	.align		4
.L_90:
        /*0020*/ 	.byte	0x04, 0x36
        /*0022*/ 	.short	(.L_92 - .L_91)
.L_91:
        /*0024*/ 	.word	0x00000008
.L_92:


//--------------------- .nv.info._Z9gemm_CUDAI6__halfEvPfPKT_S4_iii --------------------------
	.section	.nv.info._Z9gemm_CUDAI6__halfEvPfPKT_S4_iii,"",@"SHT_CUDA_INFO"
	.sectionflags	@""
	.align	4


	//----- nvinfo : EIATTR_CUDA_API_VERSION
	.align		4
        /*0000*/ 	.byte	0x04, 0x37
        /*0002*/ 	.short	(.L_94 - .L_93)
.L_93:
        /*0004*/ 	.word	0x00000082


	//----- nvinfo : EIATTR_KPARAM_INFO
	.align		4
.L_94:
        /*0008*/ 	.byte	0x04, 0x17
        /*000a*/ 	.short	(.L_96 - .L_95)
.L_95:
        /*000c*/ 	.word	0x00000000
        /*0010*/ 	.short	0x0005
        /*0012*/ 	.short	0x0020
        /*0014*/ 	.byte	0x00, 0xf0, 0x11, 0x00


	//----- nvinfo : EIATTR_KPARAM_INFO
	.align		4
.L_96:
        /*0018*/ 	.byte	0x04, 0x17
        /*001a*/ 	.short	(.L_98 - .L_97)
.L_97:
        /*001c*/ 	.word	0x00000000
        /*0020*/ 	.short	0x0004
        /*0022*/ 	.short	0x001c
        /*0024*/ 	.byte	0x00, 0xf0, 0x11, 0x00


	//----- nvinfo : EIATTR_KPARAM_INFO
	.align		4
.L_98:
        /*0028*/ 	.byte	0x04, 0x17
        /*002a*/ 	.short	(.L_100 - .L_99)
.L_99:
        /*002c*/ 	.word	0x00000000
        /*0030*/ 	.short	0x0003
        /*0032*/ 	.short	0x0018
        /*0034*/ 	.byte	0x00, 0xf0, 0x11, 0x00


	//----- nvinfo : EIATTR_KPARAM_INFO
	.align		4
.L_100:
        /*0038*/ 	.byte	0x04, 0x17
        /*003a*/ 	.short	(.L_102 - .L_101)
.L_101:
        /*003c*/ 	.word	0x00000000
        /*0040*/ 	.short	0x0002
        /*0042*/ 	.short	0x0010
        /*0044*/ 	.byte	0x00, 0xf5, 0x21, 0x00


	//----- nvinfo : EIATTR_KPARAM_INFO
	.align		4
.L_102:
        /*0048*/ 	.byte	0x04, 0x17
        /*004a*/ 	.short	(.L_104 - .L_103)
.L_103:
        /*004c*/ 	.word	0x00000000
        /*0050*/ 	.short	0x0001
        /*0052*/ 	.short	0x0008
        /*0054*/ 	.byte	0x00, 0xf5, 0x21, 0x00


	//----- nvinfo : EIATTR_KPARAM_INFO
	.align		4
.L_104:
        /*0058*/ 	.byte	0x04, 0x17
        /*005a*/ 	.short	(.L_106 - .L_105)
.L_105:
        /*005c*/ 	.word	0x00000000
        /*0060*/ 	.short	0x0000
        /*0062*/ 	.short	0x0000
        /*0064*/ 	.byte	0x00, 0xf5, 0x21, 0x00


	//----- nvinfo : EIATTR_SPARSE_MMA_MASK
	.align		4
.L_106:
        /*0068*/ 	.byte	0x03, 0x50
        /*006a*/ 	.short	0x0000


	//----- nvinfo : EIATTR_MAXREG_COUNT
	.align		4
        /*006c*/ 	.byte	0x03, 0x1b
        /*006e*/ 	.short	0x0040


	//----- nvinfo : EIATTR_NUM_BARRIERS
	.align		4
        /*0070*/ 	.byte	0x02, 0x4c
        /*0072*/ 	.byte	0x01
	.zero		1


	//----- nvinfo : EIATTR_MERCURY_ISA_VERSION
	.align		4
        /*0074*/ 	.byte	0x03, 0x5f
        /*0076*/ 	.short	0x0101


	//----- nvinfo : EIATTR_VRC_CTA_INIT_COUNT
	.align		4
        /*0078*/ 	.byte	0x02, 0x4a
	.zero		1
	.zero		1


	//----- nvinfo : EIATTR_EXIT_INSTR_OFFSETS
	.align		4
        /*007c*/ 	.byte	0x04, 0x1c
        /*007e*/ 	.short	(.L_108 - .L_107)


	//   ....[0]....
.L_107:
        /*0080*/ 	.word	0x000007e0


	//   ....[1]....
        /*0084*/ 	.word	0x00000830


	//----- nvinfo : EIATTR_MAX_THREADS
	.align		4
.L_108:
        /*0088*/ 	.byte	0x04, 0x05
        /*008a*/ 	.short	(.L_110 - .L_109)
.L_109:
        /*008c*/ 	.word	0x00000400
        /*0090*/ 	.word	0x00000001
        /*0094*/ 	.word	0x00000001


	//----- nvinfo : EIATTR_CBANK_PARAM_SIZE
	.align		4
.L_110:
        /*0098*/ 	.byte	0x03, 0x19
        /*009a*/ 	.short	0x0024


	//----- nvinfo : EIATTR_PARAM_CBANK
	.align		4
        /*009c*/ 	.byte	0x04, 0x0a
        /*009e*/ 	.short	(.L_112 - .L_111)
	.align		4
.L_111:
        /*00a0*/ 	.word	index@(.nv.constant0._Z9gemm_CUDAI6__halfEvPfPKT_S4_iii)
        /*00a4*/ 	.short	0x0380
        /*00a6*/ 	.short	0x0024


	//----- nvinfo : EIATTR_SW_WAR
	.align		4
.L_112:
        /*00a8*/ 	.byte	0x04, 0x36
        /*00aa*/ 	.short	(.L_114 - .L_113)
.L_113:
        /*00ac*/ 	.word	0x00000008
.L_114:


//--------------------- .nv.info._Z10gemm_naiveI6__halfEvPKT_S3_Pfiii --------------------------
	.section	.nv.info._Z10gemm_naiveI6__halfEvPKT_S3_Pfiii,"",@"SHT_CUDA_INFO"
	.sectionflags	@""
	.align	4


	//----- nvinfo : EIATTR_CUDA_API_VERSION
	.align		4
        /*0000*/ 	.byte	0x04, 0x37
        /*0002*/ 	.short	(.L_116 - .L_115)
.L_115:
        /*0004*/ 	.word	0x00000082


	//----- nvinfo : EIATTR_KPARAM_INFO
	.align		4
.L_116:
        /*0008*/ 	.byte	0x04, 0x17
        /*000a*/ 	.short	(.L_118 - .L_117)
.L_117:
        /*000c*/ 	.word	0x00000000
        /*0010*/ 	.short	0x0005
        /*0012*/ 	.short	0x0020
        /*0014*/ 	.byte	0x00, 0xf0, 0x11, 0x00


	//----- nvinfo : EIATTR_KPARAM_INFO
	.align		4
.L_118:
        /*0018*/ 	.byte	0x04, 0x17
        /*001a*/ 	.short	(.L_120 - .L_119)
.L_119:
        /*001c*/ 	.word	0x00000000
        /*0020*/ 	.short	0x0004
        /*0022*/ 	.short	0x001c
        /*0024*/ 	.byte	0x00, 0xf0, 0x11, 0x00


	//----- nvinfo : EIATTR_KPARAM_INFO
	.align		4
.L_120:
        /*0028*/ 	.byte	0x04, 0x17
        /*002a*/ 	.short	(.L_122 - .L_121)
.L_121:
        /*002c*/ 	.word	0x00000000
        /*0030*/ 	.short	0x0003
        /*0032*/ 	.short	0x0018
        /*0034*/ 	.byte	0x00, 0xf0, 0x11, 0x00


	//----- nvinfo : EIATTR_KPARAM_INFO
	.align		4
.L_122:
        /*0038*/ 	.byte	0x04, 0x17
        /*003a*/ 	.short	(.L_124 - .L_123)
.L_123:
        /*003c*/ 	.word	0x00000000
        /*0040*/ 	.short	0x0002
        /*0042*/ 	.short	0x0010
        /*0044*/ 	.byte	0x00, 0xf5, 0x21, 0x00


	//----- nvinfo : EIATTR_KPARAM_INFO
	.align		4
.L_124:
        /*0048*/ 	.byte	0x04, 0x17
        /*004a*/ 	.short	(.L_126 - .L_125)
.L_125:
        /*004c*/ 	.word	0x00000000
        /*0050*/ 	.short	0x0001
        /*0052*/ 	.short	0x0008
        /*0054*/ 	.byte	0x00, 0xf5, 0x21, 0x00


	//----- nvinfo : EIATTR_KPARAM_INFO
	.align		4
.L_126:
        /*0058*/ 	.byte	0x04, 0x17
        /*005a*/ 	.short	(.L_128 - .L_127)
.L_127:
        /*005c*/ 	.word	0x00000000
        /*0060*/ 	.short	0x0000
        /*0062*/ 	.short	0x0000
        /*0064*/ 	.byte	0x00, 0xf5, 0x21, 0x00


	//----- nvinfo : EIATTR_SPARSE_MMA_MASK
	.align		4
.L_128:
        /*0068*/ 	.byte	0x03, 0x50
        /*006a*/ 	.short	0x0000


	//----- nvinfo : EIATTR_MAXREG_COUNT
	.align		4
        /*006c*/ 	.byte	0x03, 0x1b
        /*006e*/ 	.short	0x0040


	//----- nvinfo : EIATTR_MERCURY_ISA_VERSION
	.align		4
        /*0070*/ 	.byte	0x03, 0x5f
        /*0072*/ 	.short	0x0101


	//----- nvinfo : EIATTR_VRC_CTA_INIT_COUNT
	.align		4
        /*0074*/ 	.byte	0x02, 0x4a
	.zero		1
	.zero		1


	//----- nvinfo : EIATTR_EXIT_INSTR_OFFSETS
	.align		4
        /*0078*/ 	.byte	0x04, 0x1c
        /*007a*/ 	.short	(.L_130 - .L_129)


	//   ....[0]....
.L_129:
        /*007c*/ 	.word	0x000000d0


	//   ....[1]....
        /*0080*/ 	.word	0x00000a30


	//----- nvinfo : EIATTR_MAX_THREADS
	.align		4
.L_130:
        /*0084*/ 	.byte	0x04, 0x05
        /*0086*/ 	.short	(.L_132 - .L_131)
.L_131:
        /*0088*/ 	.word	0x00000400
        /*008c*/ 	.word	0x00000001
        /*0090*/ 	.word	0x00000001


	//----- nvinfo : EIATTR_CBANK_PARAM_SIZE
	.align		4
.L_132:
        /*0094*/ 	.byte	0x03, 0x19
        /*0096*/ 	.short	0x0024


	//----- nvinfo : EIATTR_PARAM_CBANK
	.align		4
        /*0098*/ 	.byte	0x04, 0x0a
        /*009a*/ 	.short	(.L_134 - .L_133)
	.align		4
.L_133:
        /*009c*/ 	.word	index@(.nv.constant0._Z10gemm_naiveI6__halfEvPKT_S3_Pfiii)
        /*00a0*/ 	.short	0x0380
        /*00a2*/ 	.short	0x0024


	//----- nvinfo : EIATTR_SW_WAR
	.align		4
.L_134:
        /*00a4*/ 	.byte	0x04, 0x36
        /*00a6*/ 	.short	(.L_136 - .L_135)
.L_135:
        /*00a8*/ 	.word	0x00000008
.L_136:


//--------------------- .nv.info._Z15wmmaNaiveKernelPK6__halfS1_Pfmmm --------------------------
	.section	.nv.info._Z15wmmaNaiveKernelPK6__halfS1_Pfmmm,"",@"SHT_CUDA_INFO"
	.sectionflags	@""
	.align	4


	//----- nvinfo : EIATTR_CUDA_API_VERSION
	.align		4
        /*0000*/ 	.byte	0x04, 0x37
        /*0002*/ 	.short	(.L_138 - .L_137)
.L_137:
        /*0004*/ 	.word	0x00000082


	//----- nvinfo : EIATTR_KPARAM_INFO
	.align		4
.L_138:
        /*0008*/ 	.byte	0x04, 0x17
        /*000a*/ 	.short	(.L_140 - .L_139)
.L_139:
        /*000c*/ 	.word	0x00000000
        /*0010*/ 	.short	0x0005
        /*0012*/ 	.short	0x0028
        /*0014*/ 	.byte	0x00, 0xf0, 0x21, 0x00


	//----- nvinfo : EIATTR_KPARAM_INFO
	.align		4
.L_140:
        /*0018*/ 	.byte	0x04, 0x17
        /*001a*/ 	.short	(.L_142 - .L_141)
.L_141:
        /*001c*/ 	.word	0x00000000
        /*0020*/ 	.short	0x0004
        /*0022*/ 	.short	0x0020
        /*0024*/ 	.byte	0x00, 0xf0, 0x21, 0x00


	//----- nvinfo : EIATTR_KPARAM_INFO
	.align		4
.L_142:
        /*0028*/ 	.byte	0x04, 0x17
        /*002a*/ 	.short	(.L_144 - .L_143)
.L_143:
        /*002c*/ 	.word	0x00000000
        /*0030*/ 	.short	0x0003
        /*0032*/ 	.short	0x0018
        /*0034*/ 	.byte	0x00, 0xf0, 0x21, 0x00


	//----- nvinfo : EIATTR_KPARAM_INFO
	.align		4
.L_144:
        /*0038*/ 	.byte	0x04, 0x17
        /*003a*/ 	.short	(.L_146 - .L_145)
.L_145:
        /*003c*/ 	.word	0x00000000
        /*0040*/ 	.short	0x0002
        /*0042*/ 	.short	0x0010
        /*0044*/ 	.byte	0x00, 0xf5, 0x21, 0x00


	//----- nvinfo : EIATTR_KPARAM_INFO
	.align		4
.L_146:
        /*0048*/ 	.byte	0x04, 0x17
        /*004a*/ 	.short	(.L_148 - .L_147)
.L_147:
        /*004c*/ 	.word	0x00000000
        /*0050*/ 	.short	0x0001
        /*0052*/ 	.short	0x0008
        /*0054*/ 	.byte	0x00, 0xf5, 0x21, 0x00


	//----- nvinfo : EIATTR_KPARAM_INFO
	.align		4
.L_148:
        /*0058*/ 	.byte	0x04, 0x17
        /*005a*/ 	.short	(.L_150 - .L_149)
.L_149:
        /*005c*/ 	.word	0x00000000
        /*0060*/ 	.short	0x0000
        /*0062*/ 	.short	0x0000
        /*0064*/ 	.byte	0x00, 0xf5, 0x21, 0x00


	//----- nvinfo : EIATTR_SPARSE_MMA_MASK
	.align		4
.L_150:
        /*0068*/ 	.byte	0x03, 0x50
        /*006a*/ 	.short	0x0000


	//----- nvinfo : EIATTR_WMMA_USED
	.align		4
        /*006c*/ 	.byte	0x01, 0x2b
	.zero		2


	//----- nvinfo : EIATTR_MAXREG_COUNT
	.align		4
        /*0070*/ 	.byte	0x03, 0x1b
        /*0072*/ 	.short	0x00ff


	//----- nvinfo : EIATTR_MERCURY_ISA_VERSION
	.align		4
        /*0074*/ 	.byte	0x03, 0x5f
        /*0076*/ 	.short	0x0101


	//----- nvinfo : EIATTR_VRC_CTA_INIT_COUNT
	.align		4
        /*0078*/ 	.byte	0x02, 0x4a
	.zero		1
	.zero		1


	//----- nvinfo : EIATTR_EXIT_INSTR_OFFSETS
	.align		4
        /*007c*/ 	.byte	0x04, 0x1c
        /*007e*/ 	.short	(.L_152 - .L_151)


	//   ....[0]....
.L_151:
        /*0080*/ 	.word	0x00000120


	//   ....[1]....
        /*0084*/ 	.word	0x00000f70


	//----- nvinfo : EIATTR_CBANK_PARAM_SIZE
	.align		4
.L_152:
        /*0088*/ 	.byte	0x03, 0x19
        /*008a*/ 	.short	0x0030


	//----- nvinfo : EIATTR_PARAM_CBANK
	.align		4
        /*008c*/ 	.byte	0x04, 0x0a
        /*008e*/ 	.short	(.L_154 - .L_153)
	.align		4
.L_153:
        /*0090*/ 	.word	index@(.nv.constant0._Z15wmmaNaiveKernelPK6__halfS1_Pfmmm)
        /*0094*/ 	.short	0x0380
        /*0096*/ 	.short	0x0030


	//----- nvinfo : EIATTR_SW_WAR
	.align		4
.L_154:
        /*0098*/ 	.byte	0x04, 0x36
        /*009a*/ 	.short	(.L_156 - .L_155)
.L_155:
        /*009c*/ 	.word	0x00000008
.L_156:


//--------------------- .nv.callgraph             --------------------------
	.section	.nv.callgraph,"",@"SHT_CUDA_CALLGRAPH"
	.align	4
	.sectionentsize	8
	.align		4
        /*0000*/ 	.word	0x00000000
	.align		4
        /*0004*/ 	.word	0xffffffff
	.align		4
        /*0008*/ 	.word	0x00000000
	.align		4
        /*000c*/ 	.word	0xfffffffe
	.align		4
        /*0010*/ 	.word	0x00000000
	.align		4
        /*0014*/ 	.word	0xfffffffd
	.align		4
        /*0018*/ 	.word	0x00000000
	.align		4
        /*001c*/ 	.word	0xfffffffc


//--------------------- .nv.constant4             --------------------------
	.section	.nv.constant4,"a",@progbits
	.align	8
	.align		8
.nv.constant4:
        /*0000*/ 	.dword	_ZN34_INTERNAL_25a3b44a_4_k_cu_870102974cuda3std3__45__cpo5beginE
	.align		8
        /*0008*/ 	.dword	_ZN34_INTERNAL_25a3b44a_4_k_cu_870102974cuda3std3__45__cpo3endE
	.align		8
        /*0010*/ 	.dword	_ZN34_INTERNAL_25a3b44a_4_k_cu_870102974cuda3std3__45__cpo6cbeginE
	.align		8
        /*0018*/ 	.dword	_ZN34_INTERNAL_25a3b44a_4_k_cu_870102974cuda3std3__45__cpo4cendE
	.align		8
        /*0020*/ 	.dword	_ZN34_INTERNAL_25a3b44a_4_k_cu_870102974cuda3std3__45__cpo6rbeginE
	.align		8
        /*0028*/ 	.dword	_ZN34_INTERNAL_25a3b44a_4_k_cu_870102974cuda3std3__45__cpo4rendE
	.align		8
        /*0030*/ 	.dword	_ZN34_INTERNAL_25a3b44a_4_k_cu_870102974cuda3std3__45__cpo7crbeginE
	.align		8
        /*0038*/ 	.dword	_ZN34_INTERNAL_25a3b44a_4_k_cu_870102974cuda3std3__45__cpo5crendE
	.align		8
        /*0040*/ 	.dword	_ZN34_INTERNAL_25a3b44a_4_k_cu_870102974cuda3std3__436_GLOBAL__N__25a3b44a_4_k_cu_870102976ignoreE
	.align		8
        /*0048*/ 	.dword	_ZN34_INTERNAL_25a3b44a_4_k_cu_870102974cuda3std3__419piecewise_constructE
	.align		8
        /*0050*/ 	.dword	_ZN34_INTERNAL_25a3b44a_4_k_cu_870102974cuda3std3__48in_placeE
	.align		8
        /*0058*/ 	.dword	_ZN34_INTERNAL_25a3b44a_4_k_cu_870102974cuda3std3__420unreachable_sentinelE
	.align		8
        /*0060*/ 	.dword	_ZN34_INTERNAL_25a3b44a_4_k_cu_870102974cuda3std3__47nulloptE
	.align		8
        /*0068*/ 	.dword	_ZN34_INTERNAL_25a3b44a_4_k_cu_870102974cuda3std3__48unexpectE
	.align		8
        /*0070*/ 	.dword	_ZN34_INTERNAL_25a3b44a_4_k_cu_870102974cuda3std6ranges3__45__cpo4swapE
	.align		8
        /*0078*/ 	.dword	_ZN34_INTERNAL_25a3b44a_4_k_cu_870102974cuda3std6ranges3__45__cpo9iter_moveE
	.align		8
        /*0080*/ 	.dword	_ZN34_INTERNAL_25a3b44a_4_k_cu_870102974cuda3std6ranges3__45__cpo5beginE
	.align		8
        /*0088*/ 	.dword	_ZN34_INTERNAL_25a3b44a_4_k_cu_870102974cuda3std6ranges3__45__cpo3endE
	.align		8
        /*0090*/ 	.dword	_ZN34_INTERNAL_25a3b44a_4_k_cu_870102974cuda3std6ranges3__45__cpo6cbeginE
	.align		8
        /*0098*/ 	.dword	_ZN34_INTERNAL_25a3b44a_4_k_cu_870102974cuda3std6ranges3__45__cpo4cendE
	.align		8
        /*00a0*/ 	.dword	_ZN34_INTERNAL_25a3b44a_4_k_cu_870102974cuda3std6ranges3__45__cpo7advanceE
	.align		8
        /*00a8*/ 	.dword	_ZN34_INTERNAL_25a3b44a_4_k_cu_870102974cuda3std6ranges3__45__cpo9iter_swapE
	.align		8
        /*00b0*/ 	.dword	_ZN34_INTERNAL_25a3b44a_4_k_cu_870102974cuda3std6ranges3__45__cpo4nextE
	.align		8
        /*00b8*/ 	.dword	_ZN34_INTERNAL_25a3b44a_4_k_cu_870102974cuda3std6ranges3__45__cpo4prevE
	.align		8
        /*00c0*/ 	.dword	_ZN34_INTERNAL_25a3b44a_4_k_cu_870102974cuda3std6ranges3__45__cpo4dataE
	.align		8
        /*00c8*/ 	.dword	_ZN34_INTERNAL_25a3b44a_4_k_cu_870102974cuda3std6ranges3__45__cpo5cdataE
	.align		8
        /*00d0*/ 	.dword	_ZN34_INTERNAL_25a3b44a_4_k_cu_870102974cuda3std6ranges3__45__cpo4sizeE
	.align		8
        /*00d8*/ 	.dword	_ZN34_INTERNAL_25a3b44a_4_k_cu_870102974cuda3std6ranges3__45__cpo5ssizeE
	.align		8
        /*00e0*/ 	.dword	_ZN34_INTERNAL_25a3b44a_4_k_cu_870102974cuda3std6ranges3__45__cpo8distanceE
	.align		8
        /*00e8*/ 	.dword	_ZN34_INTERNAL_25a3b44a_4_k_cu_870102976thrust24THRUST_300001_SM_1000_NS8cuda_cub3parE
	.align		8
        /*00f0*/ 	.dword	_ZN34_INTERNAL_25a3b44a_4_k_cu_870102976thrust24THRUST_300001_SM_1000_NS8cuda_cub10par_nosyncE
	.align		8
        /*00f8*/ 	.dword	_ZN34_INTERNAL_25a3b44a_4_k_cu_870102976thrust24THRUST_300001_SM_1000_NS6system6detail10sequential3seqE
	.align		8
        /*0100*/ 	.dword	_ZN34_INTERNAL_25a3b44a_4_k_cu_870102976thrust24THRUST_300001_SM_1000_NS12placeholders2_1E
	.align		8
        /*0108*/ 	.dword	_ZN34_INTERNAL_25a3b44a_4_k_cu_870102976thrust24THRUST_300001_SM_1000_NS12placeholders2_2E
	.align		8
        /*0110*/ 	.dword	_ZN34_INTERNAL_25a3b44a_4_k_cu_870102976thrust24THRUST_300001_SM_1000_NS12placeholders2_3E
	.align		8
        /*0118*/ 	.dword	_ZN34_INTERNAL_25a3b44a_4_k_cu_870102976thrust24THRUST_300001_SM_1000_NS12placeholders2_4E
	.align		8
        /*0120*/ 	.dword	_ZN34_INTERNAL_25a3b44a_4_k_cu_870102976thrust24THRUST_300001_SM_1000_NS12placeholders2_5E
	.align		8
        /*0128*/ 	.dword	_ZN34_INTERNAL_25a3b44a_4_k_cu_870102976thrust24THRUST_300001_SM_1000_NS12placeholders2_6E
	.align		8
        /*0130*/ 	.dword	_ZN34_INTERNAL_25a3b44a_4_k_cu_870102976thrust24THRUST_300001_SM_1000_NS12placeholders2_7E
	.align		8
        /*0138*/ 	.dword	_ZN34_INTERNAL_25a3b44a_4_k_cu_870102976thrust24THRUST_300001_SM_1000_NS12placeholders2_8E
	.align		8
        /*0140*/ 	.dword	_ZN34_INTERNAL_25a3b44a_4_k_cu_870102976thrust24THRUST_300001_SM_1000_NS12placeholders2_9E
	.align		8
        /*0148*/ 	.dword	_ZN34_INTERNAL_25a3b44a_4_k_cu_870102976thrust24THRUST_300001_SM_1000_NS12placeholders3_10E
	.align		8
        /*0150*/ 	.dword	_ZN34_INTERNAL_25a3b44a_4_k_cu_870102976thrust24THRUST_300001_SM_1000_NS3seqE


//--------------------- .text._ZN3cub18CUB_300001_SM_10006detail8for_each13static_kernelINS2_12policy_hub_t12policy_500_tEmN6thrust24THRUST_300001_SM_1000_NS8cuda_cub20__uninitialized_fill7functorINS7_10device_ptrIfEEfEEEEvT0_T1_ --------------------------
	.section	.text._ZN3cub18CUB_300001_SM_10006detail8for_each13static_kernelINS2_12policy_hub_t12policy_500_tEmN6thrust24THRUST_300001_SM_1000_NS8cuda_cub20__uninitialized_fill7functorINS7_10device_ptrIfEEfEEEEvT0_T1_,"ax",@progbits
	.align	128
        .global         _ZN3cub18CUB_300001_SM_10006detail8for_each13static_kernelINS2_12policy_hub_t12policy_500_tEmN6thrust24THRUST_300001_SM_1000_NS8cuda_cub20__uninitialized_fill7functorINS7_10device_ptrIfEEfEEEEvT0_T1_
        .type           _ZN3cub18CUB_300001_SM_10006detail8for_each13static_kernelINS2_12policy_hub_t12policy_500_tEmN6thrust24THRUST_300001_SM_1000_NS8cuda_cub20__uninitialized_fill7functorINS7_10device_ptrIfEEfEEEEvT0_T1_,@function
        .size           _ZN3cub18CUB_300001_SM_10006detail8for_each13static_kernelINS2_12policy_hub_t12policy_500_tEmN6thrust24THRUST_300001_SM_1000_NS8cuda_cub20__uninitialized_fill7functorINS7_10device_ptrIfEEfEEEEvT0_T1_,(.L_x_16 - _ZN3cub18CUB_300001_SM_10006detail8for_each13static_kernelINS2_12policy_hub_t12policy_500_tEmN6thrust24THRUST_300001_SM_1000_NS8cuda_cub20__uninitialized_fill7functorINS7_10device_ptrIfEEfEEEEvT0_T1_)
        .other          _ZN3cub18CUB_300001_SM_10006detail8for_each13static_kernelINS2_12policy_hub_t12policy_500_tEmN6thrust24THRUST_300001_SM_1000_NS8cuda_cub20__uninitialized_fill7functorINS7_10device_ptrIfEEfEEEEvT0_T1_,@"STO_CUDA_ENTRY STV_DEFAULT"
_ZN3cub18CUB_300001_SM_10006detail8for_each13static_kernelINS2_12policy_hub_t12policy_500_tEmN6thrust24THRUST_300001_SM_1000_NS8cuda_cub20__uninitialized_fill7functorINS7_10device_ptrIfEEfEEEEvT0_T1_:
.text._ZN3cub18CUB_300001_SM_10006detail8for_each13static_kernelINS2_12policy_hub_t12policy_500_tEmN6thrust24THRUST_300001_SM_1000_NS8cuda_cub20__uninitialized_fill7functorINS7_10device_ptrIfEEfEEEEvT0_T1_:
[----:B------:R-:W-:Y:S08]  /*0000*/  LDC R1, c[0x0][0x37c] ;  /* 0x0000df00ff017b82 */ /* 0x000ff00000000800 */
[----:B------:R-:W0:Y:S01]  /*0010*/  S2UR UR4, SR_CTAID.X ;  /* 0x00000000000479c3 */ /* 0x000e220000002500 */
[----:B------:R-:W1:Y:S01]  /*0020*/  LDCU.64 UR6, c[0x0][0x380] ;  /* 0x00007000ff0677ac */ /* 0x000e620008000a00 */
[----:B------:R-:W2:Y:S01]  /*0030*/  LDCU.64 UR8, c[0x0][0x358] ;  /* 0x00006b00ff0877ac */ /* 0x000ea20008000a00 */
[----:B0-----:R-:W-:-:S04]  /*0040*/  UIMAD.WIDE.U32 UR4, UR4, 0x200, URZ ;  /* 0x00000200040478a5 */ /* 0x001fc8000f8e00ff */
[----:B-1----:R-:W-:-:S04]  /*0050*/  UIADD3 UR6, UP0, UPT, -UR4, UR6, URZ ;  /* 0x0000000604067290 */ /* 0x002fc8000ff1e1ff */
[----:B------:R-:W-:Y:S02]  /*0060*/  UIADD3.X UR7, UPT, UPT, ~UR5, UR7, URZ, UP0, !UPT ;  /* 0x0000000705077290 */ /* 0x000fe400087fe5ff */
[----:B------:R-:W-:-:S04]  /*0070*/  UISETP.GE.U32.AND UP0, UPT, UR6, 0x200, UPT ;  /* 0x000002000600788c */ /* 0x000fc8000bf06070 */
[----:B------:R-:W-:-:S09]  /*0080*/  UISETP.GE.U32.AND.EX UP0, UPT, UR7, URZ, UPT, UP0 ;  /* 0x000000ff0700728c */ /* 0x000fd2000bf06100 */
[----:B--2---:R-:W-:Y:S05]  /*0090*/  BRA.U !UP0, `(.L_x_0) ;  /* 0x0000000108287547 */ /* 0x004fea000b800000 */
[----:B------:R-:W0:Y:S01]  /*00a0*/  S2R R0, SR_TID.X ;  /* 0x0000000000007919 */ /* 0x000e220000002100 */
[----:B------:R-:W1:Y:S01]  /*00b0*/  LDCU.64 UR6, c[0x0][0x388] ;  /* 0x00007100ff0677ac */ /* 0x000e620008000a00 */
[----:B------:R-:W2:Y:S01]  /*00c0*/  LDC R5, c[0x0][0x390] ;  /* 0x0000e400ff057b82 */ /* 0x000ea20000000800 */
[----:B0-----:R-:W-:-:S05]  /*00d0*/  IADD3 R0, P0, PT, R0, UR4, RZ ;  /* 0x0000000400007c10 */ /* 0x001fca000ff1e0ff */
[----:B------:R-:W-:Y:S01]  /*00e0*/  IMAD.X R3, RZ, RZ, UR5, P0 ;  /* 0x00000005ff037e24 */ /* 0x000fe200080e06ff */
[----:B-1----:R-:W-:-:S04]  /*00f0*/  LEA R2, P0, R0, UR6, 0x2 ;  /* 0x0000000600027c11 */ /* 0x002fc8000f8010ff */
[----:B------:R-:W-:-:S05]  /*0100*/  LEA.HI.X R3, R0, UR7, R3, 0x2, P0 ;  /* 0x0000000700037c11 */ /* 0x000fca00080f1403 */
[----:B--2---:R-:W-:Y:S04]  /*0110*/  STG.E desc[UR8][R2.64], R5 ;  /* 0x0000000502007986 */ /* 0x004fe8000c101908 */
[----:B------:R-:W-:Y:S01]  /*0120*/  STG.E desc[UR8][R2.64+0x400], R5 ;  /* 0x0004000502007986 */ /* 0x000fe2000c101908 */
[----:B------:R-:W-:Y:S05]  /*0130*/  EXIT ;  /* 0x000000000000794d */ /* 0x000fea0003800000 */
.L_x_0:
[----:B------:R-:W0:Y:S01]  /*0140*/  S2R R0, SR_TID.X ;  /* 0x0000000000007919 */ /* 0x000e220000002100 */
[----:B------:R-:W-:Y:S01]  /*0150*/  IMAD.U32 R2, RZ, RZ, UR7 ;  /* 0x00000007ff027e24 */ /* 0x000fe2000f8e00ff */
[----:B------:R-:W1:Y:S01]  /*0160*/  LDCU.64 UR10, c[0x0][0x388] ;  /* 0x00007100ff0a77ac */ /* 0x000e620008000a00 */
[----:B------:R-:W-:Y:S01]  /*0170*/  IMAD.U32 R4, RZ, RZ, UR7 ;  /* 0x00000007ff047e24 */ /* 0x000fe2000f8e00ff */
[----:B0-----:R-:W-:-:S04]  /*0180*/  ISETP.LT.U32.AND P0, PT, R0, UR6, PT ;  /* 0x0000000600007c0c */ /* 0x001fc8000bf01070 */
[----:B------:R-:W-:Y:S01]  /*0190*/  ISETP.GT.U32.AND.EX P0, PT, R2, RZ, PT, P0 ;  /* 0x000000ff0200720c */ /* 0x000fe20003f04100 */
[C---:B------:R-:W-:Y:S01]  /*01a0*/  VIADD R2, R0.reuse, 0x100 ;  /* 0x0000010000027836 */ /* 0x040fe20000000000 */
[----:B------:R-:W-:-:S04]  /*01b0*/  IADD3 R0, P2, PT, R0, UR4, RZ ;  /* 0x0000000400007c10 */ /* 0x000fc8000ff5e0ff */
[----:B------:R-:W-:Y:S01]  /*01c0*/  ISETP.LT.U32.AND P1, PT, R2, UR6, PT ;  /* 0x0000000602007c0c */ /* 0x000fe2000bf21070 */
[----:B------:R-:W-:Y:S01]  /*01d0*/  IMAD.X R3, RZ, RZ, UR5, P2 ;  /* 0x00000005ff037e24 */ /* 0x000fe200090e06ff */
[----:B-1----:R-:W-:Y:S02]  /*01e0*/  LEA R2, P2, R0, UR10, 0x2 ;  /* 0x0000000a00027c11 */ /* 0x002fe4000f8410ff */
[----:B------:R-:W-:Y:S02]  /*01f0*/  ISETP.GT.U32.AND.EX P1, PT, R4, RZ, PT, P1 ;  /* 0x000000ff0400720c */ /* 0x000fe40003f24110 */
[----:B------:R-:W-:Y:S01]  /*0200*/  LEA.HI.X R3, R0, UR11, R3, 0x2, P2 ;  /* 0x0000000b00037c11 */ /* 0x000fe200090f1403 */
[----:B------:R-:W0:Y:S04]  /*0210*/  @P0 LDC R5, c[0x0][0x390] ;  /* 0x0000e400ff050b82 */ /* 0x000e280000000800 */
[----:B0-----:R0:W-:Y:S06]  /*0220*/  @P0 STG.E desc[UR8][R2.64], R5 ;  /* 0x0000000502000986 */ /* 0x0011ec000c101908 */
[----:B------:R-:W-:Y:S05]  /*0230*/  @!P1 EXIT ;  /* 0x000000000000994d */ /* 0x000fea0003800000 */
[----:B0-----:R-:W0:Y:S02]  /*0240*/  LDC R5, c[0x0][0x390] ;  /* 0x0000e400ff057b82 */ /* 0x001e240000000800 */
[----:B0-----:R-:W-:Y:S01]  /*0250*/  STG.E desc[UR8][R2.64+0x400], R5 ;  /* 0x0004000502007986 */ /* 0x001fe2000c101908 */
[----:B------:R-:W-:Y:S05]  /*0260*/  EXIT ;  /* 0x000000000000794d */ /* 0x000fea0003800000 */
.L_x_1:
[----:B------:R-:W-:-:S00]  /*0270*/  BRA `(.L_x_1) ;  /* 0xfffffffc00fc7947 */ /* 0x000fc0000383ffff */
[----:B------:R-:W-:-:S00]  /*0280*/  NOP ;  /* 0x0000000000007918 */ /* 0x000fc00000000000 */
[----:B------:R-:W-:-:S00]  /*0290*/  NOP ;  /* 0x0000000000007918 */ /* 0x000fc00000000000 */
[----:B------:R-:W-:-:S00]  /*02a0*/  NOP ;  /* 0x0000000000007918 */ /* 0x000fc00000000000 */
[----:B------:R-:W-:-:S00]  /*02b0*/  NOP ;  /* 0x0000000000007918 */ /* 0x000fc00000000000 */
[----:B------:R-:W-:-:S00]  /*02c0*/  NOP ;  /* 0x0000000000007918 */ /* 0x000fc00000000000 */
[----:B------:R-:W-:-:S00]  /*02d0*/  NOP ;  /* 0x0000000000007918 */ /* 0x000fc00000000000 */
[----:B------:R-:W-:-:S00]  /*02e0*/  NOP ;  /* 0x0000000000007918 */ /* 0x000fc00000000000 */
[----:B------:R-:W-:-:S00]  /*02f0*/  NOP ;  /* 0x0000000000007918 */ /* 0x000fc00000000000 */
.L_x_16:


//--------------------- .text._ZN3cub18CUB_300001_SM_10006detail11EmptyKernelIvEEvv --------------------------
	.section	.text._ZN3cub18CUB_300001_SM_10006detail11EmptyKernelIvEEvv,"ax",@progbits
	.align	128
        .global         _ZN3cub18CUB_300001_SM_10006detail11EmptyKernelIvEEvv
        .type           _ZN3cub18CUB_300001_SM_10006detail11EmptyKernelIvEEvv,@function
        .size           _ZN3cub18CUB_300001_SM_10006detail11EmptyKernelIvEEvv,(.L_x_17 - _ZN3cub18CUB_300001_SM_10006detail11EmptyKernelIvEEvv)
        .other          _ZN3cub18CUB_300001_SM_10006detail11EmptyKernelIvEEvv,@"STO_CUDA_ENTRY STV_DEFAULT"
_ZN3cub18CUB_300001_SM_10006detail11EmptyKernelIvEEvv:
.text._ZN3cub18CUB_300001_SM_10006detail11EmptyKernelIvEEvv:
[----:B------:R-:W-:Y:S01]  /*0000*/  LDC R1, c[0x0][0x37c] ;  /* 0x0000df00ff017b82 */ /* 0x000fe20000000800 */
[----:B------:R-:W-:Y:S05]  /*0010*/  EXIT ;  /* 0x000000000000794d */ /* 0x000fea0003800000 */
.L_x_2:
        /* <DEDUP_REMOVED lines=14> */
.L_x_17:


//--------------------- .text._Z9gemm_CUDAI6__halfEvPfPKT_S4_iii --------------------------
	.section	.text._Z9gemm_CUDAI6__halfEvPfPKT_S4_iii,"ax",@progbits
	.align	128
        .global         _Z9gemm_CUDAI6__halfEvPfPKT_S4_iii
        .type           _Z9gemm_CUDAI6__halfEvPfPKT_S4_iii,@function
        .size           _Z9gemm_CUDAI6__halfEvPfPKT_S4_iii,(.L_x_18 - _Z9gemm_CUDAI6__halfEvPfPKT_S4_iii)
        .other          _Z9gemm_CUDAI6__halfEvPfPKT_S4_iii,@"STO_CUDA_ENTRY STV_DEFAULT"
_Z9gemm_CUDAI6__halfEvPfPKT_S4_iii:
.text._Z9gemm_CUDAI6__halfEvPfPKT_S4_iii:
[----:B------:R-:W-:Y:S01]  /*0000*/  LDC R1, c[0x0][0x37c] ;  /* 0x0000df00ff017b82 */ /* 0x000fe20000000800 */
[----:B------:R-:W0:Y:S01]  /*0010*/  S2R R0, SR_CTAID.Y ;  /* 0x0000000000007919 */ /* 0x000e220000002600 */
[----:B------:R-:W1:Y:S01]  /*0020*/  LDCU UR10, c[0x0][0x3a0] ;  /* 0x00007400ff0a77ac */ /* 0x000e620008000800 */
[----:B------:R-:W-:Y:S01]  /*0030*/  HFMA2 R20, -RZ, RZ, 0, 0 ;  /* 0x00000000ff147431 */ /* 0x000fe200000001ff */
[----:B------:R-:W0:Y:S01]  /*0040*/  S2R R10, SR_TID.Y ;  /* 0x00000000000a7919 */ /* 0x000e220000002200 */
[----:B------:R-:W2:Y:S01]  /*0050*/  LDCU.64 UR8, c[0x0][0x358] ;  /* 0x00006b00ff0877ac */ /* 0x000ea20008000a00 */
[----:B------:R-:W3:Y:S01]  /*0060*/  S2R R4, SR_CTAID.X ;  /* 0x0000000000047919 */ /* 0x000ee20000002500 */
[----:B------:R-:W3:Y:S01]  /*0070*/  S2R R13, SR_TID.X ;  /* 0x00000000000d7919 */ /* 0x000ee20000002100 */
[----:B-1----:R-:W-:Y:S01]  /*0080*/  UISETP.GE.AND UP0, UPT, UR10, 0x1, UPT ;  /* 0x000000010a00788c */ /* 0x002fe2000bf06270 */
[----:B0-----:R-:W-:Y:S02]  /*0090*/  LEA R0, R0, R10, 0x4 ;  /* 0x0000000a00007211 */ /* 0x001fe400078e20ff */
[----:B---3--:R-:W-:-:S06]  /*00a0*/  LEA R11, R4, R13, 0x4 ;  /* 0x0000000d040b7211 */ /* 0x008fcc00078e20ff */
[----:B--2---:R-:W-:Y:S05]  /*00b0*/  BRA.U !UP0, `(.L_x_3) ;  /* 0x0000000508bc7547 */ /* 0x004fea000b800000 */
[----:B------:R-:W0:Y:S01]  /*00c0*/  S2UR UR7, SR_CgaCtaId ;  /* 0x00000000000779c3 */ /* 0x000e220000008800 */
[----:B------:R-:W1:Y:S01]  /*00d0*/  LDCU UR11, c[0x0][0x39c] ;  /* 0x00007380ff0b77ac */ /* 0x000e620008000800 */
[----:B------:R-:W-:Y:S01]  /*00e0*/  MOV R20, RZ ;  /* 0x000000ff00147202 */ /* 0x000fe20000000f00 */
[----:B------:R-:W-:Y:S01]  /*00f0*/  IMAD R19, R0, UR10, R13 ;  /* 0x0000000a00137c24 */ /* 0x000fe2000f8e020d */
[----:B------:R-:W-:Y:S01]  /*0100*/  UMOV UR5, 0x400 ;  /* 0x0000040000057882 */ /* 0x000fe20000000000 */
[----:B------:R-:W-:-:S03]  /*0110*/  UIADD3 UR4, UPT, UPT, UR10, 0xf, URZ ;  /* 0x0000000f0a047890 */ /* 0x000fc6000fffe0ff */
[----:B------:R-:W2:Y:S01]  /*0120*/  LDC R12, c[0x0][0x39c] ;  /* 0x0000e700ff0c7b82 */ /* 0x000ea20000000800 */
[----:B------:R-:W-:Y:S02]  /*0130*/  UIADD3 UR6, UPT, UPT, UR5, 0x200, URZ ;  /* 0x0000020005067890 */ /* 0x000fe4000fffe0ff */
[----:B------:R-:W-:Y:S01]  /*0140*/  USHF.R.U32.HI UR4, URZ, 0x4, UR4 ;  /* 0x00000004ff047899 */ /* 0x000fe20008011604 */
[----:B------:R-:W3:Y:S04]  /*0150*/  LDCU UR13, c[0x0][0x3a0] ;  /* 0x00007400ff0d77ac */ /* 0x000ee80008000800 */
[----:B------:R-:W4:Y:S01]  /*0160*/  LDC.64 R2, c[0x0][0x388] ;  /* 0x0000e200ff027b82 */ /* 0x000f220000000a00 */
[----:B------:R-:W2:Y:S01]  /*0170*/  LDCU UR12, c[0x0][0x398] ;  /* 0x00007300ff0c77ac */ /* 0x000ea20008000800 */
[----:B-1----:R-:W-:Y:S01]  /*0180*/  IMAD R15, R10, UR11, R13 ;  /* 0x0000000b0a0f7c24 */ /* 0x002fe2000f8e020d */
[----:B------:R-:W-:-:S02]  /*0190*/  UIADD3 UR4, UPT, UPT, -UR4, URZ, URZ ;  /* 0x000000ff04047290 */ /* 0x000fc4000fffe1ff */
[----:B0-----:R-:W-:Y:S02]  /*01a0*/  ULEA UR5, UR7, UR5, 0x18 ;  /* 0x0000000507057291 */ /* 0x001fe4000f8ec0ff */
[----:B------:R-:W-:Y:S01]  /*01b0*/  LEA R15, R4, R15, 0x4 ;  /* 0x0000000f040f7211 */ /* 0x000fe200078e20ff */
[----:B------:R-:W-:-:S03]  /*01c0*/  ULEA UR6, UR7, UR6, 0x18 ;  /* 0x0000000607067291 */ /* 0x000fc6000f8ec0ff */
[----:B------:R-:W-:-:S03]  /*01d0*/  LEA R14, R10, UR5, 0x5 ;  /* 0x000000050a0e7c11 */ /* 0x000fc6000f8e28ff */
[C---:B------:R-:W-:Y:S02]  /*01e0*/  LEA R17, R13.reuse, UR6, 0x1 ;  /* 0x000000060d117c11 */ /* 0x040fe4000f8e08ff */
[----:B------:R-:W-:Y:S02]  /*01f0*/  LEA R16, R13, R14, 0x1 ;  /* 0x0000000e0d107211 */ /* 0x000fe400078e08ff */
[----:B---3--:R-:W-:-:S07]  /*0200*/  LEA R18, R10, R17, 0x5 ;  /* 0x000000110a127211 */ /* 0x008fce00078e28ff */
.L_x_4:
[----:B------:R-:W-:Y:S01]  /*0210*/  ISETP.GE.AND P0, PT, R10, UR13, PT ;  /* 0x0000000d0a007c0c */ /* 0x000fe2000bf06270 */
[----:B----4-:R-:W-:Y:S01]  /*0220*/  IMAD.WIDE R4, R19, 0x2, R2 ;  /* 0x0000000213047825 */ /* 0x010fe200078e0202 */
[----:B------:R-:W-:Y:S02]  /*0230*/  ISETP.GE.AND P1, PT, R13, UR13, PT ;  /* 0x0000000d0d007c0c */ /* 0x000fe4000bf26270 */
[----:B--2---:R-:W-:Y:S02]  /*0240*/  ISETP.GE.OR P0, PT, R11, R12, P0 ;  /* 0x0000000c0b00720c */ /* 0x004fe40000706670 */
[----:B------:R-:W-:-:S11]  /*0250*/  ISETP.GE.OR P1, PT, R0, UR12, P1 ;  /* 0x0000000c00007c0c */ /* 0x000fd60008f26670 */
[----:B------:R-:W0:Y:S02]  /*0260*/  @!P0 LDC.64 R6, c[0x0][0x390] ;  /* 0x0000e400ff068b82 */ /* 0x000e240000000a00 */
[----:B------:R-:W2:Y:S01]  /*0270*/  @!P1 LDG.E.U16.CONSTANT R25, desc[UR8][R4.64] ;  /* 0x0000000804199981 */ /* 0x000ea2000c1e9500 */
[----:B0-----:R-:W-:-:S05]  /*0280*/  @!P0 IMAD.WIDE R8, R15, 0x2, R6 ;  /* 0x000000020f088825 */ /* 0x001fca00078e0206 */
[----:B------:R-:W3:Y:S01]  /*0290*/  @!P0 LDG.E.U16.CONSTANT R27, desc[UR8][R8.64] ;  /* 0x00000008081b8981 */ /* 0x000ee2000c1e9500 */
[----:B------:R-:W-:-:S04]  /*02a0*/  UIADD3 UR4, UPT, UPT, UR4, 0x1, URZ ;  /* 0x0000000104047890 */ /* 0x000fc8000fffe0ff */
[----:B------:R-:W-:Y:S01]  /*02b0*/  UISETP.NE.AND UP0, UPT, UR4, URZ, UPT ;  /* 0x000000ff0400728c */ /* 0x000fe2000bf05270 */
[----:B------:R-:W-:Y:S02]  /*02c0*/  IADD3 R10, PT, PT, R10, 0x10, RZ ;  /* 0x000000100a0a7810 */ /* 0x000fe40007ffe0ff */
[----:B------:R-:W-:Y:S02]  /*02d0*/  IADD3 R13, PT, PT, R13, 0x10, RZ ;  /* 0x000000100d0d7810 */ /* 0x000fe40007ffe0ff */
[----:B------:R-:W-:Y:S02]  /*02e0*/  IADD3 R19, PT, PT, R19, 0x10, RZ ;  /* 0x0000001013137810 */ /* 0x000fe40007ffe0ff */
[----:B------:R-:W-:Y:S02]  /*02f0*/  LEA R15, R12, R15, 0x4 ;  /* 0x0000000f0c0f7211 */ /* 0x000fe400078e20ff */
[----:B------:R-:W-:-:S05]  /*0300*/  @P1 PRMT R25, RZ, 0x7610, R25 ;  /* 0x00007610ff191816 */ /* 0x000fca0000000019 */
[----:B--2---:R-:W-:Y:S01]  /*0310*/  STS.U16 [R16], R25 ;  /* 0x0000001910007388 */ /* 0x004fe20000000400 */
[----:B------:R-:W-:-:S05]  /*0320*/  @P0 PRMT R27, RZ, 0x7610, R27 ;  /* 0x00007610ff1b0816 */ /* 0x000fca000000001b */
[----:B---3--:R-:W-:Y:S01]  /*0330*/  STS.U16 [R18], R27 ;  /* 0x0000001b12007388 */ /* 0x008fe20000000400 */
[----:B------:R-:W-:Y:S06]  /*0340*/  BAR.SYNC.DEFER_BLOCKING 0x0 ;  /* 0x0000000000007b1d */ /* 0x000fec0000010000 */
[----:B------:R-:W0:Y:S04]  /*0350*/  LDS.64 R6, [R14] ;  /* 0x000000000e067984 */ /* 0x000e280000000a00 */
[----:B------:R-:W1:Y:S04]  /*0360*/  LDS.U16 R24, [R17] ;  /* 0x0000000011187984 */ /* 0x000e680000000400 */
[----:B------:R-:W2:Y:S04]  /*0370*/  LDS.U16 R26, [R17+0x20] ;  /* 0x00002000111a7984 */ /* 0x000ea80000000400 */
[----:B------:R-:W3:Y:S04]  /*0380*/  LDS.U16 R23, [R17+0x40] ;  /* 0x0000400011177984 */ /* 0x000ee80000000400 */
[----:B------:R-:W4:Y:S04]  /*0390*/  LDS.U16 R21, [R17+0x60] ;  /* 0x0000600011157984 */ /* 0x000f280000000400 */
[----:B------:R-:W-:Y:S04]  /*03a0*/  LDS.64 R8, [R14+0x8] ;  /* 0x000008000e087984 */ /* 0x000fe80000000a00 */
[----:B------:R-:W5:Y:S04]  /*03b0*/  LDS.U16 R22, [R17+0x80] ;  /* 0x0000800011167984 */ /* 0x000f680000000400 */
[----:B------:R-:W-:Y:S01]  /*03c0*/  LDS.U16 R25, [R17+0xe0] ;  /* 0x0000e00011197984 */ /* 0x000fe20000000400 */
[----:B0-----:R-:W-:-:S02]  /*03d0*/  HADD2.F32 R5, -RZ, R6.H0_H0 ;  /* 0x20000006ff057230 */ /* 0x001fc40000004100 */
[----:B-1----:R-:W-:-:S05]  /*03e0*/  HADD2.F32 R24, -RZ, R24.H0_H0 ;  /* 0x20000018ff187230 */ /* 0x002fca0000004100 */
[----:B------:R-:W-:Y:S02]  /*03f0*/  FFMA R5, R5, R24, R20 ;  /* 0x0000001805057223 */ /* 0x000fe40000000014 */
[----:B------:R-:W0:Y:S01]  /*0400*/  LDS.U16 R24, [R17+0xa0] ;  /* 0x0000a00011187984 */ /* 0x000e220000000400 */
[----:B------:R-:W-:Y:S02]  /*0410*/  HADD2.F32 R4, -RZ, R6.H1_H1 ;  /* 0x30000006ff047230 */ /* 0x000fe40000004100 */
[----:B--2---:R-:W-:Y:S01]  /*0420*/  HADD2.F32 R26, -RZ, R26.H0_H0 ;  /* 0x2000001aff1a7230 */ /* 0x004fe20000004100 */
[----:B------:R-:W1:Y:S01]  /*0430*/  LDS.U16 R6, [R17+0xc0] ;  /* 0x0000c00011067984 */ /* 0x000e620000000400 */
[----:B---3--:R-:W-:-:S03]  /*0440*/  HADD2.F32 R23, -RZ, R23.H0_H0 ;  /* 0x20000017ff177230 */ /* 0x008fc60000004100 */
[----:B------:R-:W-:Y:S01]  /*0450*/  FFMA R4, R4, R26, R5 ;  /* 0x0000001a04047223 */ /* 0x000fe20000000005 */
[--C-:B------:R-:W-:Y:S01]  /*0460*/  HADD2.F32 R5, -RZ, R7.reuse.H0_H0 ;  /* 0x20000007ff057230 */ /* 0x100fe20000004100 */
[----:B------:R-:W-:Y:S04]  /*0470*/  LDS.U16 R20, [R17+0x100] ;  /* 0x0001000011147984 */ /* 0x000fe80000000400 */
[----:B------:R-:W-:Y:S02]  /*0480*/  FFMA R23, R5, R23, R4 ;  /* 0x0000001705177223 */ /* 0x000fe40000000004 */
[----:B------:R-:W2:Y:S01]  /*0490*/  LDS.64 R4, [R14+0x10] ;  /* 0x000010000e047984 */ /* 0x000ea20000000a00 */
[----:B------:R-:W-:Y:S02]  /*04a0*/  HADD2.F32 R26, -RZ, R7.H1_H1 ;  /* 0x30000007ff1a7230 */ /* 0x000fe40000004100 */
[----:B----4-:R-:W-:-:S02]  /*04b0*/  HADD2.F32 R21, -RZ, R21.H0_H0 ;  /* 0x20000015ff157230 */ /* 0x010fc40000004100 */
[----:B-----5:R-:W-:-:S03]  /*04c0*/  HADD2.F32 R22, -RZ, R22.H0_H0 ;  /* 0x20000016ff167230 */ /* 0x020fc60000004100 */
[----:B------:R-:W-:Y:S01]  /*04d0*/  FFMA R21, R26, R21, R23 ;  /* 0x000000151a157223 */ /* 0x000fe20000000017 */
[--C-:B------:R-:W-:Y:S02]  /*04e0*/  HADD2.F32 R26, -RZ, R8.reuse.H0_H0 ;  /* 0x20000008ff1a7230 */ /* 0x100fe40000004100 */
[----:B------:R-:W-:Y:S02]  /*04f0*/  HADD2.F32 R7, -RZ, R8.H1_H1 ;  /* 0x30000008ff077230 */ /* 0x000fe40000004100 */
[----:B------:R-:W-:Y:S01]  /*0500*/  LDS.U16 R8, [R17+0x140] ;  /* 0x0001400011087984 */ /* 0x000fe20000000400 */
[----:B------:R-:W-:-:S03]  /*0510*/  FFMA R22, R26, R22, R21 ;  /* 0x000000161a167223 */ /* 0x000fc60000000015 */
[----:B------:R-:W3:Y:S01]  /*0520*/  LDS.U16 R21, [R17+0x120] ;  /* 0x0001200011157984 */ /* 0x000ee20000000400 */
[----:B------:R-:W-:Y:S02]  /*0530*/  HADD2.F32 R26, -RZ, R9.H0_H0 ;  /* 0x20000009ff1a7230 */ /* 0x000fe40000004100 */
[----:B0-----:R-:W-:Y:S02]  /*0540*/  HADD2.F32 R24, -RZ, R24.H0_H0 ;  /* 0x20000018ff187230 */ /* 0x001fe40000004100 */
[----:B-1----:R-:W-:-:S03]  /*0550*/  HADD2.F32 R6, -RZ, R6.H0_H0 ;  /* 0x20000006ff067230 */ /* 0x002fc60000004100 */
[----:B------:R-:W-:Y:S01]  /*0560*/  FFMA R7, R7, R24, R22 ;  /* 0x0000001807077223 */ /* 0x000fe20000000016 */
[----:B------:R-:W-:Y:S01]  /*0570*/  HADD2.F32 R23, -RZ, R9.H1_H1 ;  /* 0x30000009ff177230 */ /* 0x000fe20000004100 */
[----:B------:R-:W0:Y:S01]  /*0580*/  LDS.U16 R22, [R17+0x180] ;  /* 0x0001800011167984 */ /* 0x000e220000000400 */
[----:B------:R-:W-:Y:S02]  /*0590*/  HADD2.F32 R25, -RZ, R25.H0_H0 ;  /* 0x20000019ff197230 */ /* 0x000fe40000004100 */
[----:B------:R-:W-:Y:S01]  /*05a0*/  FFMA R6, R26, R6, R7 ;  /* 0x000000061a067223 */ /* 0x000fe20000000007 */
[----:B------:R-:W1:Y:S03]  /*05b0*/  LDS.U16 R9, [R17+0x160] ;  /* 0x0001600011097984 */ /* 0x000e660000000400 */
[----:B------:R-:W-:Y:S02]  /*05c0*/  FFMA R23, R23, R25, R6 ;  /* 0x0000001917177223 */ /* 0x000fe40000000006 */
[----:B------:R-:W4:Y:S01]  /*05d0*/  LDS.64 R6, [R14+0x18] ;  /* 0x000018000e067984 */ /* 0x000f220000000a00 */
[----:B--2---:R-:W-:-:S02]  /*05e0*/  HADD2.F32 R24, -RZ, R4.H0_H0 ;  /* 0x20000004ff187230 */ /* 0x004fc40000004100 */
[----:B------:R-:W-:Y:S02]  /*05f0*/  HADD2.F32 R25, -RZ, R20.H0_H0 ;  /* 0x20000014ff197230 */ /* 0x000fe40000004100 */
[----:B------:R-:W2:Y:S03]  /*0600*/  LDS.U16 R20, [R17+0x1a0] ;  /* 0x0001a00011147984 */ /* 0x000ea60000000400 */
[----:B------:R-:W-:Y:S02]  /*0610*/  FFMA R25, R24, R25, R23 ;  /* 0x0000001918197223 */ /* 0x000fe40000000017 */
[----:B------:R-:W5:Y:S04]  /*0620*/  LDS.U16 R24, [R17+0x1c0] ;  /* 0x0001c00011187984 */ /* 0x000f680000000400 */
[----:B------:R-:W5:Y:S01]  /*0630*/  LDS.U16 R23, [R17+0x1e0] ;  /* 0x0001e00011177984 */ /* 0x000f620000000400 */
[----:B------:R-:W-:-:S02]  /*0640*/  HADD2.F32 R4, -RZ, R4.H1_H1 ;  /* 0x30000004ff047230 */ /* 0x000fc40000004100 */
[----:B---3--:R-:W-:Y:S02]  /*0650*/  HADD2.F32 R21, -RZ, R21.H0_H0 ;  /* 0x20000015ff157230 */ /* 0x008fe40000004100 */
[----:B------:R-:W-:-:S03]  /*0660*/  HADD2.F32 R8, -RZ, R8.H0_H0 ;  /* 0x20000008ff087230 */ /* 0x000fc60000004100 */
[----:B------:R-:W-:Y:S01]  /*0670*/  FFMA R4, R4, R21, R25 ;  /* 0x0000001504047223 */ /* 0x000fe20000000019 */
[--C-:B------:R-:W-:Y:S02]  /*0680*/  HADD2.F32 R21, -RZ, R5.reuse.H0_H0 ;  /* 0x20000005ff157230 */ /* 0x100fe40000004100 */
[----:B------:R-:W-:-:S03]  /*0690*/  HADD2.F32 R5, -RZ, R5.H1_H1 ;  /* 0x30000005ff057230 */ /* 0x000fc60000004100 */
[----:B------:R-:W-:Y:S01]  /*06a0*/  FFMA R4, R21, R8, R4 ;  /* 0x0000000815047223 */ /* 0x000fe20000000004 */
[----:B0-----:R-:W-:Y:S02]  /*06b0*/  HADD2.F32 R22, -RZ, R22.H0_H0 ;  /* 0x20000016ff167230 */ /* 0x001fe40000004100 */
[----:B-1----:R-:W-:Y:S02]  /*06c0*/  HADD2.F32 R9, -RZ, R9.H0_H0 ;  /* 0x20000009ff097230 */ /* 0x002fe40000004100 */
[----:B----4-:R-:W-:-:S03]  /*06d0*/  HADD2.F32 R21, -RZ, R6.H0_H0 ;  /* 0x20000006ff157230 */ /* 0x010fc60000004100 */
[----:B------:R-:W-:Y:S01]  /*06e0*/  FFMA R4, R5, R9, R4 ;  /* 0x0000000905047223 */ /* 0x000fe20000000004 */
[----:B------:R-:W-:Y:S02]  /*06f0*/  HADD2.F32 R5, -RZ, R6.H1_H1 ;  /* 0x30000006ff057230 */ /* 0x000fe40000004100 */
[----:B--2---:R-:W-:Y:S02]  /*0700*/  HADD2.F32 R20, -RZ, R20.H0_H0 ;  /* 0x20000014ff147230 */ /* 0x004fe40000004100 */
[----:B------:R-:W-:Y:S01]  /*0710*/  FFMA R4, R21, R22, R4 ;  /* 0x0000001615047223 */ /* 0x000fe20000000004 */
[--C-:B------:R-:W-:Y:S02]  /*0720*/  HADD2.F32 R9, -RZ, R7.reuse.H0_H0 ;  /* 0x20000007ff097230 */ /* 0x100fe40000004100 */
[----:B-----5:R-:W-:Y:S02]  /*0730*/  HADD2.F32 R24, -RZ, R24.H0_H0 ;  /* 0x20000018ff187230 */ /* 0x020fe40000004100 */
[----:B------:R-:W-:Y:S01]  /*0740*/  FFMA R4, R5, R20, R4 ;  /* 0x0000001405047223 */ /* 0x000fe20000000004 */
[----:B------:R-:W-:-:S02]  /*0750*/  HADD2.F32 R7, -RZ, R7.H1_H1 ;  /* 0x30000007ff077230 */ /* 0x000fc40000004100 */
[----:B------:R-:W-:Y:S02]  /*0760*/  HADD2.F32 R23, -RZ, R23.H0_H0 ;  /* 0x20000017ff177230 */ /* 0x000fe40000004100 */
[----:B------:R-:W-:-:S04]  /*0770*/  FFMA R4, R9, R24, R4 ;  /* 0x0000001809047223 */ /* 0x000fc80000000004 */
[----:B------:R-:W-:Y:S01]  /*0780*/  FFMA R20, R7, R23, R4 ;  /* 0x0000001707147223 */ /* 0x000fe20000000004 */
[----:B------:R-:W-:Y:S06]  /*0790*/  BAR.SYNC.DEFER_BLOCKING 0x0 ;  /* 0x0000000000007b1d */ /* 0x000fec0000010000 */
[----:B------:R-:W-:Y:S05]  /*07a0*/  BRA.U UP0, `(.L_x_4) ;  /* 0xfffffff900987547 */ /* 0x000fea000b83ffff */
.L_x_3:
[----:B------:R-:W0:Y:S02]  /*07b0*/  LDCU.64 UR4, c[0x0][0x398] ;  /* 0x00007300ff0477ac */ /* 0x000e240008000a00 */
[----:B0-----:R-:W-:-:S04]  /*07c0*/  ISETP.GE.AND P0, PT, R11, UR5, PT ;  /* 0x000000050b007c0c */ /* 0x001fc8000bf06270 */
[----:B------:R-:W-:-:S13]  /*07d0*/  ISETP.GE.OR P0, PT, R0, UR4, P0 ;  /* 0x0000000400007c0c */ /* 0x000fda0008706670 */
[----:B------:R-:W-:Y:S05]  /*07e0*/  @P0 EXIT ;  /* 0x000000000000094d */ /* 0x000fea0003800000 */
[----:B------:R-:W0:Y:S01]  /*07f0*/  LDC.64 R2, c[0x0][0x380] ;  /* 0x0000e000ff027b82 */ /* 0x000e220000000a00 */
[----:B------:R-:W-:-:S04]  /*0800*/  IMAD R11, R0, UR5, R11 ;  /* 0x00000005000b7c24 */ /* 0x000fc8000f8e020b */
[----:B0-----:R-:W-:-:S05]  /*0810*/  IMAD.WIDE.U32 R2, R11, 0x4, R2 ;  /* 0x000000040b027825 */ /* 0x001fca00078e0002 */
[----:B------:R-:W-:Y:S01]  /*0820*/  STG.E desc[UR8][R2.64], R20 ;  /* 0x0000001402007986 */ /* 0x000fe2000c101908 */
[----:B------:R-:W-:Y:S05]  /*0830*/  EXIT ;  /* 0x000000000000794d */ /* 0x000fea0003800000 */
.L_x_5:
        /* <DEDUP_REMOVED lines=12> */
.L_x_18:


//--------------------- .text._Z10gemm_naiveI6__halfEvPKT_S3_Pfiii --------------------------
	.section	.text._Z10gemm_naiveI6__halfEvPKT_S3_Pfiii,"ax",@progbits
	.align	128
        .global         _Z10gemm_naiveI6__halfEvPKT_S3_Pfiii
        .type           _Z10gemm_naiveI6__halfEvPKT_S3_Pfiii,@function
        .size           _Z10gemm_naiveI6__halfEvPKT_S3_Pfiii,(.L_x_19 - _Z10gemm_naiveI6__halfEvPKT_S3_Pfiii)
        .other          _Z10gemm_naiveI6__halfEvPKT_S3_Pfiii,@"STO_CUDA_ENTRY STV_DEFAULT"
_Z10gemm_naiveI6__halfEvPKT_S3_Pfiii:
.text._Z10gemm_naiveI6__halfEvPKT_S3_Pfiii:
[----:B------:R-:W-:Y:S01]  /*0000*/  LDC R1, c[0x0][0x37c] ;  /* 0x0000df00ff017b82 */ /* 0x000fe20000000800 */
[----:B------:R-:W0:Y:S07]  /*0010*/  S2R R0, SR_TID.Y ;  /* 0x0000000000007919 */ /* 0x000e2e0000002200 */
[----:B------:R-:W1:Y:S01]  /*0020*/  LDC R3, c[0x0][0x360] ;  /* 0x0000d800ff037b82 */ /* 0x000e620000000800 */
[----:B------:R-:W2:Y:S01]  /*0030*/  LDCU UR6, c[0x0][0x398] ;  /* 0x00007300ff0677ac */ /* 0x000ea20008000800 */
[----:B------:R-:W1:Y:S06]  /*0040*/  S2R R14, SR_TID.X ;  /* 0x00000000000e7919 */ /* 0x000e6c0000002100 */
[----:B------:R-:W0:Y:S08]  /*0050*/  S2UR UR5, SR_CTAID.Y ;  /* 0x00000000000579c3 */ /* 0x000e300000002600 */
[----:B------:R-:W0:Y:S08]  /*0060*/  LDC R5, c[0x0][0x364] ;  /* 0x0000d900ff057b82 */ /* 0x000e300000000800 */
[----:B------:R-:W1:Y:S08]  /*0070*/  S2UR UR4, SR_CTAID.X ;  /* 0x00000000000479c3 */ /* 0x000e700000002500 */
[----:B------:R-:W3:Y:S01]  /*0080*/  LDC R15, c[0x0][0x3a0] ;  /* 0x0000e800ff0f7b82 */ /* 0x000ee20000000800 */
[----:B0-----:R-:W-:-:S02]  /*0090*/  IMAD R0, R5, UR5, R0 ;  /* 0x0000000505007c24 */ /* 0x001fc4000f8e0200 */
[----:B-1----:R-:W-:-:S03]  /*00a0*/  IMAD R14, R3, UR4, R14 ;  /* 0x00000004030e7c24 */ /* 0x002fc6000f8e020e */
[----:B---3--:R-:W-:-:S04]  /*00b0*/  ISETP.GE.AND P0, PT, R0, R15, PT ;  /* 0x0000000f0000720c */ /* 0x008fc80003f06270 */
[----:B--2---:R-:W-:-:S13]  /*00c0*/  ISETP.GE.OR P0, PT, R14, UR6, P0 ;  /* 0x000000060e007c0c */ /* 0x004fda0008706670 */
[----:B------:R-:W-:Y:S05]  /*00d0*/  @P0 EXIT ;  /* 0x000000000000094d */ /* 0x000fea0003800000 */
[----:B------:R-:W0:Y:S01]  /*00e0*/  LDC R17, c[0x0][0x39c] ;  /* 0x0000e700ff117b82 */ /* 0x000e220000000800 */
[----:B------:R-:W1:Y:S01]  /*00f0*/  LDCU.64 UR6, c[0x0][0x358] ;  /* 0x00006b00ff0677ac */ /* 0x000e620008000a00 */
[----:B------:R-:W-:Y:S01]  /*0100*/  HFMA2 R22, -RZ, RZ, 0, 0 ;  /* 0x00000000ff167431 */ /* 0x000fe200000001ff */
[----:B0-----:R-:W-:-:S13]  /*0110*/  ISETP.GE.AND P0, PT, R17, 0x1, PT ;  /* 0x000000011100780c */ /* 0x001fda0003f06270 */
[----:B-1----:R-:W-:Y:S05]  /*0120*/  @!P0 BRA `(.L_x_6) ;  /* 0x0000000800308947 */ /* 0x002fea0003800000 */
[C---:B------:R-:W-:Y:S01]  /*0130*/  ISETP.GE.U32.AND P1, PT, R17.reuse, 0x8, PT ;  /* 0x000000081100780c */ /* 0x040fe20003f26070 */
[----:B------:R-:W-:Y:S01]  /*0140*/  IMAD R18, R14, R17, RZ ;  /* 0x000000110e127224 */ /* 0x000fe200078e02ff */
[----:B------:R-:W-:Y:S02]  /*0150*/  LOP3.LUT R23, R17, 0x7, RZ, 0xc0, !PT ;  /* 0x0000000711177812 */ /* 0x000fe400078ec0ff */
[----:B------:R-:W-:Y:S02]  /*0160*/  MOV R22, RZ ;  /* 0x000000ff00167202 */ /* 0x000fe40000000f00 */
[----:B------:R-:W-:Y:S02]  /*0170*/  ISETP.NE.AND P0, PT, R23, RZ, PT ;  /* 0x000000ff1700720c */ /* 0x000fe40003f05270 */
[----:B------:R-:W-:-:S05]  /*0180*/  MOV R19, RZ ;  /* 0x000000ff00137202 */ /* 0x000fca0000000f00 */
[----:B------:R-:W-:Y:S06]  /*0190*/  @!P1 BRA `(.L_x_7) ;  /* 0x0000000400049947 */ /* 0x000fec0003800000 */
[----:B------:R-:W0:Y:S01]  /*01a0*/  LDCU.64 UR4, c[0x0][0x380] ;  /* 0x00007000ff0477ac */ /* 0x000e220008000a00 */
[----:B------:R-:W-:Y:S02]  /*01b0*/  LOP3.LUT R19, R17, 0x7ffffff8, RZ, 0xc0, !PT ;  /* 0x7ffffff811137812 */ /* 0x000fe400078ec0ff */
[----:B------:R-:W-:Y:S02]  /*01c0*/  MOV R22, RZ ;  /* 0x000000ff00167202 */ /* 0x000fe40000000f00 */
[----:B------:R-:W-:Y:S02]  /*01d0*/  MOV R16, R18 ;  /* 0x0000001200107202 */ /* 0x000fe40000000f00 */
[----:B------:R-:W-:Y:S02]  /*01e0*/  MOV R20, R0 ;  /* 0x0000000000147202 */ /* 0x000fe40000000f00 */
[----:B------:R-:W-:Y:S01]  /*01f0*/  IADD3 R24, PT, PT, -R19, RZ, RZ ;  /* 0x000000ff13187210 */ /* 0x000fe20007ffe1ff */
[----:B0-----:R-:W-:-:S04]  /*0200*/  UIADD3 UR4, UP0, UPT, UR4, 0x8, URZ ;  /* 0x0000000804047890 */ /* 0x001fc8000ff1e0ff */
[----:B------:R-:W-:-:S12]  /*0210*/  UIADD3.X UR5, UPT, UPT, URZ, UR5, URZ, UP0, !UPT ;  /* 0x00000005ff057290 */ /* 0x000fd800087fe4ff */
.L_x_8:
[----:B------:R-:W0:Y:S01]  /*0220*/  LDC.64 R12, c[0x0][0x388] ;  /* 0x0000e200ff0c7b82 */ /* 0x000e220000000a00 */
[----:B------:R-:W-:Y:S02]  /*0230*/  MOV R2, UR4 ;  /* 0x0000000400027c02 */ /* 0x000fe40008000f00 */
[----:B------:R-:W-:-:S03]  /*0240*/  MOV R3, UR5 ;  /* 0x0000000500037c02 */ /* 0x000fc60008000f00 */
[----:B------:R-:W-:-:S05]  /*0250*/  IMAD.WIDE R2, R16, 0x2, R2 ;  /* 0x0000000210027825 */ /* 0x000fca00078e0202 */
[----:B------:R-:W2:Y:S04]  /*0260*/  LDG.E.U16.CONSTANT R26, desc[UR6][R2.64+-0x8] ;  /* 0xfffff806021a7981 */ /* 0x000ea8000c1e9500 */
[----:B------:R-:W3:Y:S04]  /*0270*/  LDG.E.U16.CONSTANT R21, desc[UR6][R2.64+-0x6] ;  /* 0xfffffa0602157981 */ /* 0x000ee8000c1e9500 */
[----:B------:R-:W4:Y:S01]  /*0280*/  LDG.E.U16.CONSTANT R28, desc[UR6][R2.64+-0x4] ;  /* 0xfffffc06021c7981 */ /* 0x000f22000c1e9500 */
[----:B0-----:R-:W-:-:S05]  /*0290*/  IMAD.WIDE R12, R20, 0x2, R12 ;  /* 0x00000002140c7825 */ /* 0x001fca00078e020c */
[----:B------:R0:W5:Y:S01]  /*02a0*/  LDG.E.U16.CONSTANT R25, desc[UR6][R12.64] ;  /* 0x000000060c197981 */ /* 0x000162000c1e9500 */
[----:B------:R-:W-:-:S04]  /*02b0*/  IMAD.WIDE R10, R15, 0x2, R12 ;  /* 0x000000020f0a7825 */ /* 0x000fc800078e020c */
[C---:B------:R-:W-:Y:S02]  /*02c0*/  IMAD.WIDE R6, R15.reuse, 0x2, R10 ;  /* 0x000000020f067825 */ /* 0x040fe400078e020a */
[----:B------:R-:W4:Y:S02]  /*02d0*/  LDG.E.U16.CONSTANT R10, desc[UR6][R10.64] ;  /* 0x000000060a0a7981 */ /* 0x000f24000c1e9500 */
[C---:B------:R-:W-:Y:S02]  /*02e0*/  IMAD.WIDE R4, R15.reuse, 0x2, R6 ;  /* 0x000000020f047825 */ /* 0x040fe400078e0206 */
[----:B------:R1:W4:Y:S04]  /*02f0*/  LDG.E.U16.CONSTANT R27, desc[UR6][R6.64] ;  /* 0x00000006061b7981 */ /* 0x000328000c1e9500 */
[----:B------:R5:W4:Y:S01]  /*0300*/  LDG.E.U16.CONSTANT R29, desc[UR6][R4.64] ;  /* 0x00000006041d7981 */ /* 0x000b22000c1e9500 */
[----:B------:R-:W-:-:S04]  /*0310*/  IMAD.WIDE R8, R15, 0x2, R4 ;  /* 0x000000020f087825 */ /* 0x000fc800078e0204 */
[C---:B0-----:R-:W-:Y:S02]  /*0320*/  IMAD.WIDE R12, R15.reuse, 0x2, R8 ;  /* 0x000000020f0c7825 */ /* 0x041fe400078e0208 */
[----:B------:R-:W4:Y:S02]  /*0330*/  LDG.E.U16.CONSTANT R8, desc[UR6][R8.64] ;  /* 0x0000000608087981 */ /* 0x000f24000c1e9500 */
[----:B-1----:R-:W-:Y:S02]  /*0340*/  IMAD.WIDE R6, R15, 0x2, R12 ;  /* 0x000000020f067825 */ /* 0x002fe400078e020c */
[----:B------:R-:W4:Y:S04]  /*0350*/  LDG.E.U16.CONSTANT R11, desc[UR6][R12.64] ;  /* 0x000000060c0b7981 */ /* 0x000f28000c1e9500 */
[----:B------:R-:W4:Y:S04]  /*0360*/  LDG.E.U16.CONSTANT R9, desc[UR6][R2.64+0x4] ;  /* 0x0000040602097981 */ /* 0x000f28000c1e9500 */
[----:B------:R-:W4:Y:S04]  /*0370*/  LDG.E.U16.CONSTANT R12, desc[UR6][R2.64+0x2] ;  /* 0x00000206020c7981 */ /* 0x000f28000c1e9500 */
[----:B------:R-:W4:Y:S01]  /*0380*/  LDG.E.U16.CONSTANT R13, desc[UR6][R2.64+0x6] ;  /* 0x00000606020d7981 */ /* 0x000f22000c1e9500 */
[----:B--2---:R-:W-:-:S02]  /*0390*/  HADD2.F32 R26, -RZ, R26.H0_H0 ;  /* 0x2000001aff1a7230 */ /* 0x004fc40000004100 */
[----:B-----5:R-:W-:Y:S02]  /*03a0*/  HADD2.F32 R5, -RZ, R25.H0_H0 ;  /* 0x20000019ff057230 */ /* 0x020fe40000004100 */
[----:B------:R-:W2:Y:S03]  /*03b0*/  LDG.E.U16.CONSTANT R25, desc[UR6][R2.64+-0x2] ;  /* 0xfffffe0602197981 */ /* 0x000ea6000c1e9500 */
[----:B------:R-:W-:Y:S02]  /*03c0*/  FFMA R22, R26, R5, R22 ;  /* 0x000000051a167223 */ /* 0x000fe40000000016 */
[----:B------:R-:W5:Y:S01]  /*03d0*/  LDG.E.U16.CONSTANT R26, desc[UR6][R2.64] ;  /* 0x00000006021a7981 */ /* 0x000f62000c1e9500 */
[----:B------:R-:W-:-:S06]  /*03e0*/  IMAD.WIDE R4, R15, 0x2, R6 ;  /* 0x000000020f047825 */ /* 0x000fcc00078e0206 */
[----:B------:R-:W5:Y:S04]  /*03f0*/  LDG.E.U16.CONSTANT R4, desc[UR6][R4.64] ;  /* 0x0000000604047981 */ /* 0x000f68000c1e9500 */
[----:B------:R0:W5:Y:S01]  /*0400*/  LDG.E.U16.CONSTANT R2, desc[UR6][R6.64] ;  /* 0x0000000606027981 */ /* 0x000162000c1e9500 */
[----:B---3--:R-:W-:Y:S02]  /*0410*/  HADD2.F32 R21, -RZ, R21.H0_H0 ;  /* 0x20000015ff157230 */ /* 0x008fe40000004100 */
[----:B----4-:R-:W-:Y:S02]  /*0420*/  HADD2.F32 R10, -RZ, R10.H0_H0 ;  /* 0x2000000aff0a7230 */ /* 0x010fe40000004100 */
[----:B------:R-:W-:-:S03]  /*0430*/  HADD2.F32 R27, -RZ, R27.H0_H0 ;  /* 0x2000001bff1b7230 */ /* 0x000fc60000004100 */
[----:B------:R-:W-:Y:S01]  /*0440*/  FFMA R10, R21, R10, R22 ;  /* 0x0000000a150a7223 */ /* 0x000fe20000000016 */
[----:B------:R-:W-:Y:S02]  /*0450*/  HADD2.F32 R21, -RZ, R28.H0_H0 ;  /* 0x2000001cff157230 */ /* 0x000fe40000004100 */
[----:B------:R-:W-:Y:S01]  /*0460*/  HADD2.F32 R29, -RZ, R29.H0_H0 ;  /* 0x2000001dff1d7230 */ /* 0x000fe20000004100 */
[----:B------:R-:W-:Y:S02]  /*0470*/  IADD3 R24, PT, PT, R24, 0x8, RZ ;  /* 0x0000000818187810 */ /* 0x000fe40007ffe0ff */
[----:B------:R-:W-:Y:S01]  /*0480*/  FFMA R10, R21, R27, R10 ;  /* 0x0000001b150a7223 */ /* 0x000fe2000000000a */
[----:B------:R-:W-:Y:S01]  /*0490*/  HADD2.F32 R8, -RZ, R8.H0_H0 ;  /* 0x20000008ff087230 */ /* 0x000fe20000004100 */
[----:B------:R-:W-:Y:S01]  /*04a0*/  ISETP.NE.AND P1, PT, R24, RZ, PT ;  /* 0x000000ff1800720c */ /* 0x000fe20003f25270 */
[----:B------:R-:W-:Y:S02]  /*04b0*/  HADD2.F32 R11, -RZ, R11.H0_H0 ;  /* 0x2000000bff0b7230 */ /* 0x000fe40000004100 */
[----:B0-----:R-:W-:-:S02]  /*04c0*/  HADD2.F32 R6, -RZ, R9.H0_H0 ;  /* 0x20000009ff067230 */ /* 0x001fc40000004100 */
[----:B------:R-:W-:Y:S02]  /*04d0*/  HADD2.F32 R12, -RZ, R12.H0_H0 ;  /* 0x2000000cff0c7230 */ /* 0x000fe40000004100 */
[----:B------:R-:W-:Y:S01]  /*04e0*/  HADD2.F32 R13, -RZ, R13.H0_H0 ;  /* 0x2000000dff0d7230 */ /* 0x000fe20000004100 */
[----:B------:R-:W-:Y:S02]  /*04f0*/  LEA R20, R15, R20, 0x3 ;  /* 0x000000140f147211 */ /* 0x000fe400078e18ff */
[----:B------:R-:W-:Y:S01]  /*0500*/  IADD3 R16, PT, PT, R16, 0x8, RZ ;  /* 0x0000000810107810 */ /* 0x000fe20007ffe0ff */
[----:B--2---:R-:W-:Y:S02]  /*0510*/  HADD2.F32 R25, -RZ, R25.H0_H0 ;  /* 0x20000019ff197230 */ /* 0x004fe40000004100 */
[----:B-----5:R-:W-:-:S03]  /*0520*/  HADD2.F32 R3, -RZ, R26.H0_H0 ;  /* 0x2000001aff037230 */ /* 0x020fc60000004100 */
[----:B------:R-:W-:-:S04]  /*0530*/  FFMA R10, R25, R29, R10 ;  /* 0x0000001d190a7223 */ /* 0x000fc8000000000a */
[----:B------:R-:W-:-:S04]  /*0540*/  FFMA R3, R3, R8, R10 ;  /* 0x0000000803037223 */ /* 0x000fc8000000000a */
[----:B------:R-:W-:Y:S01]  /*0550*/  FFMA R3, R12, R11, R3 ;  /* 0x0000000b0c037223 */ /* 0x000fe20000000003 */
[----:B------:R-:W-:Y:S02]  /*0560*/  HADD2.F32 R2, -RZ, R2.H0_H0 ;  /* 0x20000002ff027230 */ /* 0x000fe40000004100 */
[----:B------:R-:W-:-:S03]  /*0570*/  HADD2.F32 R4, -RZ, R4.H0_H0 ;  /* 0x20000004ff047230 */ /* 0x000fc60000004100 */
[----:B------:R-:W-:-:S04]  /*0580*/  FFMA R2, R6, R2, R3 ;  /* 0x0000000206027223 */ /* 0x000fc80000000003 */
[----:B------:R-:W-:Y:S01]  /*0590*/  FFMA R22, R13, R4, R2 ;  /* 0x000000040d167223 */ /* 0x000fe20000000002 */
[----:B------:R-:W-:Y:S06]  /*05a0*/  @P1 BRA `(.L_x_8) ;  /* 0xfffffffc001c1947 */ /* 0x000fec000383ffff */
.L_x_7:
[----:B------:R-:W-:Y:S05]  /*05b0*/  @!P0 BRA `(.L_x_6) ;  /* 0x00000004000c8947 */ /* 0x000fea0003800000 */
[----:B------:R-:W-:Y:S02]  /*05c0*/  ISETP.GE.U32.AND P0, PT, R23, 0x4, PT ;  /* 0x000000041700780c */ /* 0x000fe40003f06070 */
[----:B------:R-:W-:-:S04]  /*05d0*/  LOP3.LUT R13, R17, 0x3, RZ, 0xc0, !PT ;  /* 0x00000003110d7812 */ /* 0x000fc800078ec0ff */
[----:B------:R-:W-:-:S07]  /*05e0*/  ISETP.NE.AND P1, PT, R13, RZ, PT ;  /* 0x000000ff0d00720c */ /* 0x000fce0003f25270 */
[----:B------:R-:W-:Y:S06]  /*05f0*/  @!P0 BRA `(.L_x_9) ;  /* 0x0000000000788947 */ /* 0x000fec0003800000 */
[----:B------:R-:W0:Y:S01]  /*0600*/  LDC.64 R10, c[0x0][0x388] ;  /* 0x0000e200ff0a7b82 */ /* 0x000e220000000a00 */
[----:B------:R-:W-:Y:S01]  /*0610*/  IMAD R7, R19, R15, R0 ;  /* 0x0000000f13077224 */ /* 0x000fe200078e0200 */
[----:B------:R-:W-:-:S06]  /*0620*/  IADD3 R5, PT, PT, R18, R19, RZ ;  /* 0x0000001312057210 */ /* 0x000fcc0007ffe0ff */
[----:B------:R-:W1:Y:S01]  /*0630*/  LDC.64 R2, c[0x0][0x380] ;  /* 0x0000e000ff027b82 */ /* 0x000e620000000a00 */
[----:B0-----:R-:W-:-:S04]  /*0640*/  IMAD.WIDE R10, R7, 0x2, R10 ;  /* 0x00000002070a7825 */ /* 0x001fc800078e020a */
[----:B------:R-:W-:Y:S02]  /*0650*/  IMAD.WIDE R6, R15, 0x2, R10 ;  /* 0x000000020f067825 */ /* 0x000fe400078e020a */
[----:B------:R-:W2:Y:S02]  /*0660*/  LDG.E.U16.CONSTANT R10, desc[UR6][R10.64] ;  /* 0x000000060a0a7981 */ /* 0x000ea4000c1e9500 */
[----:B-1----:R-:W-:-:S04]  /*0670*/  IMAD.WIDE R2, R5, 0x2, R2 ;  /* 0x0000000205027825 */ /* 0x002fc800078e0202 */
[C---:B------:R-:W-:Y:S01]  /*0680*/  IMAD.WIDE R4, R15.reuse, 0x2, R6 ;  /* 0x000000020f047825 */ /* 0x040fe200078e0206 */
[----:B------:R-:W3:Y:S04]  /*0690*/  LDG.E.U16.CONSTANT R12, desc[UR6][R2.64] ;  /* 0x00000006020c7981 */ /* 0x000ee8000c1e9500 */
[----:B------:R-:W4:Y:S01]  /*06a0*/  LDG.E.U16.CONSTANT R16, desc[UR6][R2.64+0x2] ;  /* 0x0000020602107981 */ /* 0x000f22000c1e9500 */
[----:B------:R-:W-:-:S03]  /*06b0*/  IMAD.WIDE R8, R15, 0x2, R4 ;  /* 0x000000020f087825 */ /* 0x000fc600078e0204 */
[----:B------:R-:W5:Y:S04]  /*06c0*/  LDG.E.U16.CONSTANT R6, desc[UR6][R6.64] ;  /* 0x0000000606067981 */ /* 0x000f68000c1e9500 */
[----:B------:R-:W5:Y:S04]  /*06d0*/  LDG.E.U16.CONSTANT R20, desc[UR6][R2.64+0x4] ;  /* 0x0000040602147981 */ /* 0x000f68000c1e9500 */
[----:B------:R-:W5:Y:S04]  /*06e0*/  LDG.E.U16.CONSTANT R4, desc[UR6][R4.64] ;  /* 0x0000000604047981 */ /* 0x000f68000c1e9500 */
[----:B------:R-:W5:Y:S04]  /*06f0*/  LDG.E.U16.CONSTANT R23, desc[UR6][R2.64+0x6] ;  /* 0x0000060602177981 */ /* 0x000f68000c1e9500 */
[----:B------:R-:W5:Y:S01]  /*0700*/  LDG.E.U16.CONSTANT R8, desc[UR6][R8.64] ;  /* 0x0000000608087981 */ /* 0x000f62000c1e9500 */
[----:B------:R-:W-:Y:S01]  /*0710*/  IADD3 R19, PT, PT, R19, 0x4, RZ ;  /* 0x0000000413137810 */ /* 0x000fe20007ffe0ff */
[----:B---3--:R-:W-:-:S02]  /*0720*/  HADD2.F32 R21, -RZ, R12.H0_H0 ;  /* 0x2000000cff157230 */ /* 0x008fc40000004100 */
[----:B--2---:R-:W-:Y:S02]  /*0730*/  HADD2.F32 R12, -RZ, R10.H0_H0 ;  /* 0x2000000aff0c7230 */ /* 0x004fe40000004100 */
[----:B----4-:R-:W-:-:S03]  /*0740*/  HADD2.F32 R11, -RZ, R16.H0_H0 ;  /* 0x20000010ff0b7230 */ /* 0x010fc60000004100 */
[----:B------:R-:W-:Y:S01]  /*0750*/  FFMA R12, R21, R12, R22 ;  /* 0x0000000c150c7223 */ /* 0x000fe20000000016 */
[----:B-----5:R-:W-:Y:S02]  /*0760*/  HADD2.F32 R10, -RZ, R6.H0_H0 ;  /* 0x20000006ff0a7230 */ /* 0x020fe40000004100 */
[----:B------:R-:W-:-:S03]  /*0770*/  HADD2.F32 R7, -RZ, R20.H0_H0 ;  /* 0x20000014ff077230 */ /* 0x000fc60000004100 */
[----:B------:R-:W-:Y:S01]  /*0780*/  FFMA R10, R11, R10, R12 ;  /* 0x0000000a0b0a7223 */ /* 0x000fe2000000000c */
[----:B------:R-:W-:Y:S02]  /*0790*/  HADD2.F32 R6, -RZ, R4.H0_H0 ;  /* 0x20000004ff067230 */ /* 0x000fe40000004100 */
[----:B------:R-:W-:-:S03]  /*07a0*/  HADD2.F32 R23, -RZ, R23.H0_H0 ;  /* 0x20000017ff177230 */ /* 0x000fc60000004100 */
[----:B------:R-:W-:Y:S01]  /*07b0*/  FFMA R6, R7, R6, R10 ;  /* 0x0000000607067223 */ /* 0x000fe2000000000a */
[----:B------:R-:W-:-:S05]  /*07c0*/  HADD2.F32 R22, -RZ, R8.H0_H0 ;  /* 0x20000008ff167230 */ /* 0x000fca0000004100 */
[----:B------:R-:W-:-:S07]  /*07d0*/  FFMA R22, R23, R22, R6 ;  /* 0x0000001617167223 */ /* 0x000fce0000000006 */
.L_x_9:
[----:B------:R-:W-:Y:S05]  /*07e0*/  @!P1 BRA `(.L_x_6) ;  /* 0x0000000000809947 */ /* 0x000fea0003800000 */
[----:B------:R-:W0:Y:S01]  /*07f0*/  LDC.64 R8, c[0x0][0x380] ;  /* 0x0000e000ff087b82 */ /* 0x000e220000000a00 */
[----:B------:R-:W-:Y:S02]  /*0800*/  ISETP.NE.AND P0, PT, R13, 0x1, PT ;  /* 0x000000010d00780c */ /* 0x000fe40003f05270 */
[----:B------:R-:W-:-:S04]  /*0810*/  LOP3.LUT R17, R17, 0x1, RZ, 0xc0, !PT ;  /* 0x0000000111117812 */ /* 0x000fc800078ec0ff */
[----:B------:R-:W-:Y:S01]  /*0820*/  ISETP.NE.U32.AND P1, PT, R17, 0x1, PT ;  /* 0x000000011100780c */ /* 0x000fe20003f25070 */
[----:B------:R-:W1:Y:S06]  /*0830*/  LDC.64 R6, c[0x0][0x388] ;  /* 0x0000e200ff067b82 */ /* 0x000e6c0000000a00 */
[----:B------:R-:W-:Y:S01]  /*0840*/  @P0 IADD3 R11, PT, PT, R18, R19, RZ ;  /* 0x00000013120b0210 */ /* 0x000fe20007ffe0ff */
[C---:B------:R-:W-:Y:S01]  /*0850*/  @P0 IMAD R13, R19.reuse, R15, R0 ;  /* 0x0000000f130d0224 */ /* 0x040fe200078e0200 */
[----:B------:R-:W2:Y:S01]  /*0860*/  LDC.64 R4, c[0x0][0x380] ;  /* 0x0000e000ff047b82 */ /* 0x000ea20000000a00 */
[----:B------:R-:W-:-:S07]  /*0870*/  @P0 IADD3 R19, PT, PT, R19, 0x2, RZ ;  /* 0x0000000213130810 */ /* 0x000fce0007ffe0ff */
[----:B------:R-:W3:Y:S01]  /*0880*/  LDC.64 R2, c[0x0][0x388] ;  /* 0x0000e200ff027b82 */ /* 0x000ee20000000a00 */
[----:B0-----:R-:W-:-:S05]  /*0890*/  @P0 IMAD.WIDE R8, R11, 0x2, R8 ;  /* 0x000000020b080825 */ /* 0x001fca00078e0208 */
[----:B------:R-:W4:Y:S01]  /*08a0*/  @P0 LDG.E.U16.CONSTANT R12, desc[UR6][R8.64] ;  /* 0x00000006080c0981 */ /* 0x000f22000c1e9500 */
[----:B-1----:R-:W-:Y:S01]  /*08b0*/  @P0 IMAD.WIDE R10, R13, 0x2, R6 ;  /* 0x000000020d0a0825 */ /* 0x002fe200078e0206 */
[----:B------:R-:W-:Y:S02]  /*08c0*/  @!P1 IADD3 R13, PT, PT, R18, R19, RZ ;  /* 0x00000013120d9210 */ /* 0x000fe40007ffe0ff */
[----:B------:R-:W5:Y:S01]  /*08d0*/  @P0 LDG.E.U16.CONSTANT R16, desc[UR6][R8.64+0x2] ;  /* 0x0000020608100981 */ /* 0x000f62000c1e9500 */
[----:B------:R-:W-:Y:S02]  /*08e0*/  @!P1 IMAD R19, R19, R15, R0 ;  /* 0x0000000f13139224 */ /* 0x000fe400078e0200 */
[----:B------:R-:W-:Y:S02]  /*08f0*/  @P0 IMAD.WIDE R6, R15, 0x2, R10 ;  /* 0x000000020f060825 */ /* 0x000fe400078e020a */
[----:B------:R-:W5:Y:S02]  /*0900*/  @P0 LDG.E.U16.CONSTANT R10, desc[UR6][R10.64] ;  /* 0x000000060a0a0981 */ /* 0x000f64000c1e9500 */
[----:B--2---:R-:W-:-:S02]  /*0910*/  @!P1 IMAD.WIDE R4, R13, 0x2, R4 ;  /* 0x000000020d049825 */ /* 0x004fc400078e0204 */
[----:B------:R-:W2:Y:S02]  /*0920*/  @P0 LDG.E.U16.CONSTANT R6, desc[UR6][R6.64] ;  /* 0x0000000606060981 */ /* 0x000ea4000c1e9500 */
[----:B---3--:R-:W-:Y:S02]  /*0930*/  @!P1 IMAD.WIDE R2, R19, 0x2, R2 ;  /* 0x0000000213029825 */ /* 0x008fe400078e0202 */
[----:B------:R-:W3:Y:S04]  /*0940*/  @!P1 LDG.E.U16.CONSTANT R4, desc[UR6][R4.64] ;  /* 0x0000000604049981 */ /* 0x000ee8000c1e9500 */
[----:B------:R-:W3:Y:S01]  /*0950*/  @!P1 LDG.E.U16.CONSTANT R2, desc[UR6][R2.64] ;  /* 0x0000000602029981 */ /* 0x000ee2000c1e9500 */
[----:B----4-:R-:W-:Y:S02]  /*0960*/  @P0 HADD2.F32 R13, -RZ, R12.H0_H0 ;  /* 0x2000000cff0d0230 */ /* 0x010fe40000004100 */
[----:B-----5:R-:W-:-:S02]  /*0970*/  @P0 HADD2.F32 R17, -RZ, R16.H0_H0 ;  /* 0x20000010ff110230 */ /* 0x020fc40000004100 */
[----:B------:R-:W-:Y:S02]  /*0980*/  @P0 HADD2.F32 R12, -RZ, R10.H0_H0 ;  /* 0x2000000aff0c0230 */ /* 0x000fe40000004100 */
[----:B--2---:R-:W-:-:S03]  /*0990*/  @P0 HADD2.F32 R16, -RZ, R6.H0_H0 ;  /* 0x20000006ff100230 */ /* 0x004fc60000004100 */
[----:B------:R-:W-:Y:S01]  /*09a0*/  @P0 FFMA R12, R13, R12, R22 ;  /* 0x0000000c0d0c0223 */ /* 0x000fe20000000016 */
[----:B---3--:R-:W-:-:S03]  /*09b0*/  @!P1 HADD2.F32 R9, -RZ, R4.H0_H0 ;  /* 0x20000004ff099230 */ /* 0x008fc60000004100 */
[----:B------:R-:W-:Y:S01]  /*09c0*/  @P0 FFMA R22, R17, R16, R12 ;  /* 0x0000001011160223 */ /* 0x000fe2000000000c */
[----:B------:R-:W-:-:S05]  /*09d0*/  @!P1 HADD2.F32 R8, -RZ, R2.H0_H0 ;  /* 0x20000002ff089230 */ /* 0x000fca0000004100 */
[----:B------:R-:W-:-:S07]  /*09e0*/  @!P1 FFMA R22, R9, R8, R22 ;  /* 0x0000000809169223 */ /* 0x000fce0000000016 */
.L_x_6:
[----:B------:R-:W0:Y:S01]  /*09f0*/  LDC.64 R2, c[0x0][0x390] ;  /* 0x0000e400ff027b82 */ /* 0x000e220000000a00 */
[----:B------:R-:W-:-:S04]  /*0a00*/  IMAD R15, R14, R15, R0 ;  /* 0x0000000f0e0f7224 */ /* 0x000fc800078e0200 */
[----:B0-----:R-:W-:-:S05]  /*0a10*/  IMAD.WIDE R2, R15, 0x4, R2 ;  /* 0x000000040f027825 */ /* 0x001fca00078e0202 */
[----:B------:R-:W-:Y:S01]  /*0a20*/  STG.E desc[UR6][R2.64], R22 ;  /* 0x0000001602007986 */ /* 0x000fe2000c101906 */
[----:B------:R-:W-:Y:S05]  /*0a30*/  EXIT ;  /* 0x000000000000794d */ /* 0x000fea0003800000 */
.L_x_10:
        /* <DEDUP_REMOVED lines=12> */
.L_x_19:


//--------------------- .text._Z15wmmaNaiveKernelPK6__halfS1_Pfmmm --------------------------
	.section	.text._Z15wmmaNaiveKernelPK6__halfS1_Pfmmm,"ax",@progbits
	.align	128
        .global         _Z15wmmaNaiveKernelPK6__halfS1_Pfmmm
        .type           _Z15wmmaNaiveKernelPK6__halfS1_Pfmmm,@function
        .size           _Z15wmmaNaiveKernelPK6__halfS1_Pfmmm,(.L_x_20 - _Z15wmmaNaiveKernelPK6__halfS1_Pfmmm)
        .other          _Z15wmmaNaiveKernelPK6__halfS1_Pfmmm,@"STO_CUDA_ENTRY STV_DEFAULT"
_Z15wmmaNaiveKernelPK6__halfS1_Pfmmm:
.text._Z15wmmaNaiveKernelPK6__halfS1_Pfmmm:
[----:B------:R-:W-:Y:S08]  /*0000*/  LDC R1, c[0x0][0x37c] ;  /* 0x0000df00ff017b82 */ /* 0x000ff00000000800 */
[----:B------:R-:W0:Y:S01]  /*0010*/  S2UR UR13, SR_CTAID.X ;  /* 0x00000000000d79c3 */ /* 0x000e220000002500 */
[----:B------:R-:W1:Y:S01]  /*0020*/  LDCU.64 UR6, c[0x0][0x3a0] ;  /* 0x00007400ff0677ac */ /* 0x000e620008000a00 */
[----:B------:R-:W2:Y:S06]  /*0030*/  LDCU.64 UR8, c[0x0][0x398] ;  /* 0x00007300ff0877ac */ /* 0x000eac0008000a00 */
[----:B------:R-:W3:Y:S01]  /*0040*/  S2UR UR12, SR_CTAID.Y ;  /* 0x00000000000c79c3 */ /* 0x000ee20000002600 */
[----:B------:R-:W4:Y:S01]  /*0050*/  LDCU UR26, c[0x0][0x3a8] ;  /* 0x00007500ff1a77ac */ /* 0x000f220008000800 */
[----:B0-----:R-:W-:-:S02]  /*0060*/  USHF.L.U32 UR13, UR13, 0x4, URZ ;  /* 0x000000040d0d7899 */ /* 0x001fc400080006ff */
[----:B----4-:R-:W-:Y:S02]  /*0070*/  ULOP3.LUT UP1, URZ, UR26, 0xf, URZ, 0xc0, !UPT ;  /* 0x0000000f1aff7892 */ /* 0x010fe4000f82c0ff */
[----:B-1----:R-:W-:Y:S02]  /*0080*/  UISETP.GE.U32.AND UP0, UPT, UR13, UR6, UPT ;  /* 0x000000060d00728c */ /* 0x002fe4000bf06070 */
[----:B---3--:R-:W-:Y:S02]  /*0090*/  USHF.L.U32 UR4, UR12, 0x4, URZ ;  /* 0x000000040c047899 */ /* 0x008fe400080006ff */
[----:B------:R-:W-:Y:S02]  /*00a0*/  UISETP.GE.U32.AND.EX UP0, UPT, URZ, UR7, UPT, UP0 ;  /* 0x00000007ff00728c */ /* 0x000fe4000bf06100 */
[----:B--2---:R-:W-:-:S03]  /*00b0*/  UISETP.GE.U32.AND UP2, UPT, UR4, UR8, UPT ;  /* 0x000000080400728c */ /* 0x004fc6000bf46070 */
[----:B------:R-:W-:Y:S02]  /*00c0*/  @UP1 USHF.R.S32.HI UR4, URZ, 0x1f, UR26 ;  /* 0x0000001fff041899 */ /* 0x000fe4000801141a */
[----:B------:R-:W-:Y:S02]  /*00d0*/  UISETP.GE.U32.OR.EX UP0, UPT, URZ, UR9, UP0, UP2 ;  /* 0x00000009ff00728c */ /* 0x000fe40008706520 */
[----:B------:R-:W-:-:S04]  /*00e0*/  @UP1 ULEA.HI UR4, UR4, UR26, URZ, 0x4 ;  /* 0x0000001a04041291 */ /* 0x000fc8000f8f20ff */
[----:B------:R-:W-:Y:S01]  /*00f0*/  PLOP3.LUT P0, PT, PT, PT, UP0, 0x80, 0x8 ;  /* 0x000000000008781c */ /* 0x000fe20003f0f008 */
[----:B------:R-:W-:Y:S02]  /*0100*/  @UP1 ULEA.HI.SX32 UR18, UR4, 0x1, 0x1c ;  /* 0x0000000104121891 */ /* 0x000fe4000f8fe2ff */
[----:B------:R-:W-:-:S10]  /*0110*/  @!UP1 USHF.R.S32.HI UR18, URZ, 0x4, UR26 ;  /* 0x00000004ff129899 */ /* 0x000fd4000801141a */
[----:B------:R-:W-:Y:S05]  /*0120*/  @P0 EXIT ;  /* 0x000000000000094d */ /* 0x000fea0003800000 */
[----:B------:R-:W-:Y:S01]  /*0130*/  UISETP.NE.AND UP0, UPT, UR18, URZ, UPT ;  /* 0x000000ff1200728c */ /* 0x000fe2000bf05270 */
[----:B------:R-:W-:Y:S02]  /*0140*/  CS2R R10, SRZ ;  /* 0x00000000000a7805 */ /* 0x000fe4000001ff00 */
[----:B------:R-:W-:Y:S02]  /*0150*/  CS2R R8, SRZ ;  /* 0x0000000000087805 */ /* 0x000fe4000001ff00 */
[----:B------:R-:W-:Y:S02]  /*0160*/  CS2R R6, SRZ ;  /* 0x0000000000067805 */ /* 0x000fe4000001ff00 */
[----:B------:R-:W-:Y:S01]  /*0170*/  CS2R R4, SRZ ;  /* 0x0000000000047805 */ /* 0x000fe2000001ff00 */
[----:B------:R-:W0:Y:S01]  /*0180*/  LDCU.64 UR22, c[0x0][0x358] ;  /* 0x00006b00ff1677ac */ /* 0x000e220008000a00 */
[----:B------:R-:W-:Y:S05]  /*0190*/  BRA.U !UP0, `(.L_x_11) ;  /* 0x0000000d081c7547 */ /* 0x000fea000b800000 */
[----:B------:R-:W-:Y:S01]  /*01a0*/  UISETP.GE.U32.AND UP0, UPT, UR18, 0x4, UPT ;  /* 0x000000041200788c */ /* 0x000fe2000bf06070 */
[----:B------:R-:W-:Y:S01]  /*01b0*/  IMAD.MOV.U32 R11, RZ, RZ, RZ ;  /* 0x000000ffff0b7224 */ /* 0x000fe200078e00ff */
[----:B------:R-:W-:Y:S01]  /*01c0*/  ULOP3.LUT UP1, URZ, UR18, 0x3, URZ, 0xc0, !UPT ;  /* 0x0000000312ff7892 */ /* 0x000fe2000f82c0ff */
[----:B------:R-:W-:Y:S01]  /*01d0*/  UMOV UR4, URZ ;  /* 0x000000ff00047c82 */ /* 0x000fe20008000000 */
[----:B------:R-:W-:-:S05]  /*01e0*/  UMOV UR5, URZ ;  /* 0x000000ff00057c82 */ /* 0x000fca0008000000 */
[----:B------:R-:W-:Y:S05]  /*01f0*/  BRA.U !UP0, `(.L_x_12) ;  /* 0x0000000508fc7547 */ /* 0x000fea000b800000 */
[----:B------:R-:W1:Y:S01]  /*0200*/  S2R R5, SR_LANEID ;  /* 0x0000000000057919 */ /* 0x000e620000000000 */
[----:B------:R-:W2:Y:S01]  /*0210*/  LDCU.128 UR8, c[0x0][0x380] ;  /* 0x00007000ff0877ac */ /* 0x000ea20008000c00 */
[----:B------:R-:W-:Y:S01]  /*0220*/  IMAD.MOV.U32 R19, RZ, RZ, RZ ;  /* 0x000000ffff137224 */ /* 0x000fe200078e00ff */
[----:B------:R-:W-:Y:S02]  /*0230*/  CS2R R10, SRZ ;  /* 0x00000000000a7805 */ /* 0x000fe4000001ff00 */
[----:B------:R-:W-:Y:S01]  /*0240*/  CS2R R8, SRZ ;  /* 0x0000000000087805 */ /* 0x000fe2000001ff00 */
[----:B------:R-:W3:Y:S01]  /*0250*/  LDCU UR15, c[0x0][0x3ac] ;  /* 0x00007580ff0f77ac */ /* 0x000ee20008000800 */
[----:B------:R-:W-:Y:S01]  /*0260*/  CS2R R6, SRZ ;  /* 0x0000000000067805 */ /* 0x000fe2000001ff00 */
[----:B------:R-:W-:Y:S02]  /*0270*/  UIMAD.WIDE.U32 UR4, UR12, UR26, URZ ;  /* 0x0000001a0c0472a5 */ /* 0x000fe4000f8e00ff */
[----:B------:R-:W-:-:S02]  /*0280*/  USHF.L.U64.HI UR20, UR6, 0x5, UR7 ;  /* 0x0000000506147899 */ /* 0x000fc40008010207 */
[----:B------:R-:W-:Y:S02]  /*0290*/  USHF.L.U64.HI UR19, UR6, 0x6, UR7 ;  /* 0x0000000606137899 */ /* 0x000fe40008010207 */
[----:B------:R-:W-:Y:S02]  /*02a0*/  USHF.L.U64.HI UR16, UR6, 0x7, UR7 ;  /* 0x0000000706107899 */ /* 0x000fe40008010207 */
[----:B--2---:R-:W-:Y:S02]  /*02b0*/  ULEA UR14, UP0, UR4, UR8, 0x5 ;  /* 0x00000008040e7291 */ /* 0x004fe4000f8028ff */
[----:B------:R-:W-:Y:S02]  /*02c0*/  ULEA UR8, UP2, UR13, UR10, 0x1 ;  /* 0x0000000a0d087291 */ /* 0x000fe4000f8408ff */
[----:B---3--:R-:W-:Y:S02]  /*02d0*/  UIMAD UR15, UR12, UR15, UR5 ;  /* 0x0000000f0c0f72a4 */ /* 0x008fe4000f8e0205 */
[----:B------:R-:W-:-:S02]  /*02e0*/  USHF.R.U32.HI UR10, URZ, 0x1, UR26 ;  /* 0x00000001ff0a7899 */ /* 0x000fc4000801161a */
[----:B------:R-:W-:Y:S02]  /*02f0*/  ULEA.HI.X UR15, UR4, UR9, UR15, 0x5, UP0 ;  /* 0x00000009040f7291 */ /* 0x000fe400080f2c0f */
[----:B------:R-:W-:Y:S02]  /*0300*/  ULEA.HI.X UR9, UR13, UR11, URZ, 0x1, UP2 ;  /* 0x0000000b0d097291 */ /* 0x000fe400090f0cff */
[----:B------:R-:W-:Y:S01]  /*0310*/  USHF.R.U32.HI UR11, URZ, 0x1, UR6 ;  /* 0x00000001ff0b7899 */ /* 0x000fe20008011606 */
[----:B-1----:R-:W-:Y:S01]  /*0320*/  LOP3.LUT R18, R5, 0x3, RZ, 0xc0, !PT ;  /* 0x0000000305127812 */ /* 0x002fe200078ec0ff */
[----:B------:R-:W-:Y:S01]  /*0330*/  USHF.R.S32.HI UR5, URZ, 0x1f, UR18 ;  /* 0x0000001fff057899 */ /* 0x000fe20008011412 */
[----:B------:R-:W-:Y:S01]  /*0340*/  SHF.R.U32.HI R5, RZ, 0x2, R5 ;  /* 0x00000002ff057819 */ /* 0x000fe20000011605 */
[----:B------:R-:W-:Y:S02]  /*0350*/  ULOP3.LUT UR4, UR18, 0xfffffffc, URZ, 0xc0, !UPT ;  /* 0xfffffffc12047892 */ /* 0x000fe4000f8ec0ff */
[----:B------:R-:W-:-:S02]  /*0360*/  UIADD3 UR14, UP0, UPT, UR14, 0x40, URZ ;  /* 0x000000400e0e7890 */ /* 0x000fc4000ff1e0ff */
[C-C-:B------:R-:W-:Y:S01]  /*0370*/  IMAD.WIDE.U32 R2, R5.reuse, UR11, R18.reuse ;  /* 0x0000000b05027c25 */ /* 0x140fe2000f8e0012 */
[----:B------:R-:W-:Y:S01]  /*0380*/  UMOV UR11, UR5 ;  /* 0x00000005000b7c82 */ /* 0x000fe20008000000 */
[----:B------:R-:W-:Y:S02]  /*0390*/  UIADD3.X UR15, UPT, UPT, URZ, UR15, URZ, UP0, !UPT ;  /* 0x0000000fff0f7290 */ /* 0x000fe400087fe4ff */
[----:B------:R-:W-:Y:S01]  /*03a0*/  IMAD.WIDE.U32 R18, R5, UR10, R18 ;  /* 0x0000000a05127c25 */ /* 0x000fe2000f8e0012 */
[C---:B------:R-:W-:Y:S02]  /*03b0*/  SHF.L.U64.HI R0, R2.reuse, 0x2, R3 ;  /* 0x0000000202007819 */ /* 0x040fe40000010203 */
[----:B------:R-:W-:Y:S01]  /*03c0*/  CS2R R4, SRZ ;  /* 0x0000000000047805 */ /* 0x000fe2000001ff00 */
[----:B------:R-:W-:Y:S01]  /*03d0*/  UMOV UR10, UR4 ;  /* 0x00000004000a7c82 */ /* 0x000fe20008000000 */
[----:B------:R-:W-:Y:S01]  /*03e0*/  IMAD.SHL.U32 R3, R2, 0x4, RZ ;  /* 0x0000000402037824 */ /* 0x000fe200078e00ff */
[----:B------:R-:W-:-:S07]  /*03f0*/  SHF.L.U64.HI R2, R18, 0x2, R19 ;  /* 0x0000000212027819 */ /* 0x000fce0000010213 */
.L_x_13:
[----:B------:R-:W-:Y:S01]  /*0400*/  IADD3 R28, P0, PT, R3, UR8, RZ ;  /* 0x00000008031c7c10 */ /* 0x000fe2000ff1e0ff */
[----:B------:R-:W-:-:S03]  /*0410*/  IMAD.U32 R17, RZ, RZ, UR6 ;  /* 0x00000006ff117e24 */ /* 0x000fc6000f8e00ff */
[----:B------:R-:W-:-:S03]  /*0420*/  IADD3.X R29, PT, PT, R0, UR9, RZ, P0, !PT ;  /* 0x00000009001d7c10 */ /* 0x000fc600087fe4ff */
[----:B------:R-:W-:Y:S02]  /*0430*/  IMAD.WIDE.U32 R16, R17, 0x10, R28 ;  /* 0x0000001011107825 */ /* 0x000fe400078e001c */
[----:B0-----:R-:W2:Y:S04]  /*0440*/  LDG.E R27, desc[UR22][R28.64] ;  /* 0x000000161c1b7981 */ /* 0x001ea8000c1e1900 */
[----:B------:R-:W3:Y:S01]  /*0450*/  LDG.E R26, desc[UR22][R16.64] ;  /* 0x00000016101a7981 */ /* 0x000ee2000c1e1900 */
[----:B------:R-:W-:Y:S01]  /*0460*/  LEA R22, P0, R18, UR14, 0x2 ;  /* 0x0000000e12167c11 */ /* 0x000fe2000f8010ff */
[----:B------:R-:W-:Y:S02]  /*0470*/  IMAD.U32 R13, RZ, RZ, UR26 ;  /* 0x0000001aff0d7e24 */ /* 0x000fe4000f8e00ff */
[----:B------:R-:W4:Y:S01]  /*0480*/  LDG.E R20, desc[UR22][R28.64+0x10] ;  /* 0x000010161c147981 */ /* 0x000f22000c1e1900 */
[----:B------:R-:W-:-:S03]  /*0490*/  IADD3.X R23, PT, PT, R2, UR15, RZ, P0, !PT ;  /* 0x0000000f02177c10 */ /* 0x000fc600087fe4ff */
[----:B------:R0:W5:Y:S04]  /*04a0*/  LDG.E R21, desc[UR22][R16.64+0x10] ;  /* 0x0000101610157981 */ /* 0x000168000c1e1900 */
[----:B------:R-:W5:Y:S04]  /*04b0*/  LDG.E R12, desc[UR22][R22.64+-0x40] ;  /* 0xffffc016160c7981 */ /* 0x000f68000c1e1900 */
[----:B------:R-:W5:Y:S01]  /*04c0*/  LDG.E R14, desc[UR22][R22.64+-0x30] ;  /* 0xffffd016160e7981 */ /* 0x000f62000c1e1900 */
[----:B0-----:R-:W-:-:S05]  /*04d0*/  IMAD.WIDE.U32 R16, R13, 0x10, R22 ;  /* 0x000000100d107825 */ /* 0x001fca00078e0016 */
[----:B------:R-:W5:Y:S04]  /*04e0*/  LDG.E R13, desc[UR22][R16.64+-0x40] ;  /* 0xffffc016100d7981 */ /* 0x000f68000c1e1900 */
[----:B------:R-:W5:Y:S01]  /*04f0*/  LDG.E R15, desc[UR22][R16.64+-0x30] ;  /* 0xffffd016100f7981 */ /* 0x000f62000c1e1900 */
[----:B------:R-:W-:Y:S02]  /*0500*/  ULEA UR17, UP0, UR6, UR8, 0x5 ;  /* 0x0000000806117291 */ /* 0x000fe4000f8028ff */
[----:B------:R-:W-:-:S04]  /*0510*/  IMAD.U32 R29, RZ, RZ, UR6 ;  /* 0x00000006ff1d7e24 */ /* 0x000fc8000f8e00ff */
[----:B------:R-:W-:Y:S01]  /*0520*/  PLOP3.LUT P1, PT, PT, PT, UP0, 0x80, 0x8 ;  /* 0x000000000008781c */ /* 0x000fe20003f2f008 */
[----:B--2---:R-:W-:Y:S04]  /*0530*/  MOVM.16.MT88 R24, R27 ;  /* 0x000000001b18723a */ /* 0x004fe80000000000 */
[----:B---3--:R-:W0:Y:S04]  /*0540*/  MOVM.16.MT88 R25, R26 ;  /* 0x000000001a19723a */ /* 0x008e280000000000 */
[----:B----4-:R-:W-:Y:S04]  /*0550*/  MOVM.16.MT88 R20, R20 ;  /* 0x000000001414723a */ /* 0x010fe80000000000 */
[----:B-----5:R-:W1:Y:S01]  /*0560*/  MOVM.16.MT88 R21, R21 ;  /* 0x000000001515723a */ /* 0x020e620000000000 */
[----:B0-----:R-:W-:Y:S01]  /*0570*/  HMMA.16816.F32 R4, R12, R24, R4 ;  /* 0x000000180c04723c */ /* 0x001fe20000001804 */
[----:B------:R-:W-:Y:S01]  /*0580*/  IMAD.U32 R25, RZ, RZ, UR20 ;  /* 0x00000014ff197e24 */ /* 0x000fe2000f8e00ff */
[----:B------:R-:W-:-:S04]  /*0590*/  IADD3 R24, P0, PT, R3, UR17, RZ ;  /* 0x0000001103187c10 */ /* 0x000fc8000ff1e0ff */
[----:B------:R-:W-:-:S03]  /*05a0*/  IADD3.X R25, PT, PT, R0, UR9, R25, P0, P1 ;  /* 0x0000000900197c10 */ /* 0x000fc600087e2419 */
[----:B------:R-:W-:Y:S01]  /*05b0*/  IMAD.WIDE.U32 R28, R29, 0x10, R24 ;  /* 0x000000101d1c7825 */ /* 0x000fe200078e0018 */
[----:B-1----:R-:W-:Y:S01]  /*05c0*/  HMMA.16816.F32 R8, R12, R20, R8 ;  /* 0x000000140c08723c */ /* 0x002fe20000001808 */
[----:B------:R-:W2:Y:S04]  /*05d0*/  LDG.E R26, desc[UR22][R24.64] ;  /* 0x00000016181a7981 */ /* 0x000ea8000c1e1900 */
[----:B------:R-:W3:Y:S04]  /*05e0*/  LDG.E R27, desc[UR22][R28.64] ;  /* 0x000000161c1b7981 */ /* 0x000ee8000c1e1900 */
[----:B------:R0:W4:Y:S04]  /*05f0*/  LDG.E R20, desc[UR22][R24.64+0x10] ;  /* 0x0000101618147981 */ /* 0x000128000c1e1900 */
[----:B------:R1:W5:Y:S04]  /*0600*/  LDG.E R21, desc[UR22][R28.64+0x10] ;  /* 0x000010161c157981 */ /* 0x000368000c1e1900 */
[----:B------:R-:W5:Y:S04]  /*0610*/  LDG.E R12, desc[UR22][R22.64+-0x20] ;  /* 0xffffe016160c7981 */ /* 0x000f68000c1e1900 */
[----:B------:R-:W5:Y:S04]  /*0620*/  LDG.E R14, desc[UR22][R22.64+-0x10] ;  /* 0xfffff016160e7981 */ /* 0x000f68000c1e1900 */
[----:B------:R-:W5:Y:S04]  /*0630*/  LDG.E R13, desc[UR22][R16.64+-0x20] ;  /* 0xffffe016100d7981 */ /* 0x000f68000c1e1900 */
[----:B------:R-:W5:Y:S01]  /*0640*/  LDG.E R15, desc[UR22][R16.64+-0x10] ;  /* 0xfffff016100f7981 */ /* 0x000f62000c1e1900 */
[----:B------:R-:W-:Y:S01]  /*0650*/  ULEA UR17, UP0, UR6, UR8, 0x6 ;  /* 0x0000000806117291 */ /* 0x000fe2000f8030ff */
[----:B0-----:R-:W-:-:S05]  /*0660*/  IMAD.U32 R25, RZ, RZ, UR19 ;  /* 0x00000013ff197e24 */ /* 0x001fca000f8e00ff */
[----:B------:R-:W-:Y:S02]  /*0670*/  PLOP3.LUT P1, PT, PT, PT, UP0, 0x80, 0x8 ;  /* 0x000000000008781c */ /* 0x000fe40003f2f008 */
[----:B------:R-:W-:Y:S01]  /*0680*/  IADD3 R24, P0, PT, R3, UR17, RZ ;  /* 0x0000001103187c10 */ /* 0x000fe2000ff1e0ff */
[----:B-1----:R-:W-:-:S03]  /*0690*/  IMAD.U32 R29, RZ, RZ, UR6 ;  /* 0x00000006ff1d7e24 */ /* 0x002fc6000f8e00ff */
[----:B------:R-:W-:-:S03]  /*06a0*/  IADD3.X R25, PT, PT, R0, UR9, R25, P0, P1 ;  /* 0x0000000900197c10 */ /* 0x000fc600087e2419 */
[----:B------:R-:W-:Y:S01]  /*06b0*/  IMAD.WIDE.U32 R28, R29, 0x10, R24 ;  /* 0x000000101d1c7825 */ /* 0x000fe200078e0018 */
[----:B--2---:R-:W-:Y:S04]  /*06c0*/  MOVM.16.MT88 R26, R26 ;  /* 0x000000001a1a723a */ /* 0x004fe80000000000 */
[----:B---3--:R-:W0:Y:S04]  /*06d0*/  MOVM.16.MT88 R27, R27 ;  /* 0x000000001b1b723a */ /* 0x008e280000000000 */
[----:B----4-:R-:W-:Y:S04]  /*06e0*/  MOVM.16.MT88 R20, R20 ;  /* 0x000000001414723a */ /* 0x010fe80000000000 */
[----:B-----5:R-:W1:Y:S01]  /*06f0*/  MOVM.16.MT88 R21, R21 ;  /* 0x000000001515723a */ /* 0x020e620000000000 */
[C---:B0-----:R-:W-:Y:S03]  /*0700*/  HMMA.16816.F32 R4, R12.reuse, R26, R4 ;  /* 0x0000001a0c04723c */ /* 0x041fe60000001804 */
[----:B------:R-:W2:Y:S04]  /*0710*/  LDG.E R26, desc[UR22][R24.64] ;  /* 0x00000016181a7981 */ /* 0x000ea8000c1e1900 */
[----:B------:R-:W3:Y:S01]  /*0720*/  LDG.E R27, desc[UR22][R28.64] ;  /* 0x000000161c1b7981 */ /* 0x000ee2000c1e1900 */
[----:B-1----:R-:W-:Y:S03]  /*0730*/  HMMA.16816.F32 R8, R12, R20, R8 ;  /* 0x000000140c08723c */ /* 0x002fe60000001808 */
[----:B------:R0:W4:Y:S04]  /*0740*/  LDG.E R20, desc[UR22][R24.64+0x10] ;  /* 0x0000101618147981 */ /* 0x000128000c1e1900 */
[----:B------:R-:W5:Y:S04]  /*0750*/  LDG.E R21, desc[UR22][R28.64+0x10] ;  /* 0x000010161c157981 */ /* 0x000f68000c1e1900 */
[----:B------:R-:W5:Y:S04]  /*0760*/  LDG.E R12, desc[UR22][R22.64] ;  /* 0x00000016160c7981 */ /* 0x000f68000c1e1900 */
[----:B------:R-:W5:Y:S04]  /*0770*/  LDG.E R14, desc[UR22][R22.64+0x10] ;  /* 0x00001016160e7981 */ /* 0x000f68000c1e1900 */
[----:B------:R-:W5:Y:S04]  /*0780*/  LDG.E R13, desc[UR22][R16.64] ;  /* 0x00000016100d7981 */ /* 0x000f68000c1e1900 */
[----:B------:R-:W5:Y:S01]  /*0790*/  LDG.E R15, desc[UR22][R16.64+0x10] ;  /* 0x00001016100f7981 */ /* 0x000f62000c1e1900 */
[----:B------:R-:W-:-:S02]  /*07a0*/  UIMAD UR17, UR7, 0x60, URZ ;  /* 0x00000060071178a4 */ /* 0x000fc4000f8e02ff */
[----:B------:R-:W-:-:S04]  /*07b0*/  UIMAD.WIDE.U32 UR24, UR6, 0x60, UR8 ;  /* 0x00000060061878a5 */ /* 0x000fc8000f8e0008 */
[----:B0-----:R-:W-:Y:S02]  /*07c0*/  IMAD.U32 R25, RZ, RZ, UR17 ;  /* 0x00000011ff197e24 */ /* 0x001fe4000f8e00ff */
[----:B------:R-:W-:-:S04]  /*07d0*/  IADD3 R24, P0, PT, R3, UR24, RZ ;  /* 0x0000001803187c10 */ /* 0x000fc8000ff1e0ff */
[----:B------:R-:W-:-:S05]  /*07e0*/  IADD3.X R25, PT, PT, R0, UR25, R25, P0, !PT ;  /* 0x0000001900197c10 */ /* 0x000fca00087fe419 */
[----:B------:R-:W5:Y:S04]  /*07f0*/  LDG.E R28, desc[UR22][R24.64] ;  /* 0x00000016181c7981 */ /* 0x000f68000c1e1900 */
[----:B--2---:R-:W-:Y:S04]  /*0800*/  MOVM.16.MT88 R26, R26 ;  /* 0x000000001a1a723a */ /* 0x004fe80000000000 */
[----:B---3--:R-:W0:Y:S04]  /*0810*/  MOVM.16.MT88 R27, R27 ;  /* 0x000000001b1b723a */ /* 0x008e280000000000 */
[----:B----4-:R-:W-:Y:S04]  /*0820*/  MOVM.16.MT88 R20, R20 ;  /* 0x000000001414723a */ /* 0x010fe80000000000 */
[----:B-----5:R-:W1:Y:S01]  /*0830*/  MOVM.16.MT88 R21, R21 ;  /* 0x000000001515723a */ /* 0x020e620000000000 */
[C---:B0-----:R-:W-:Y:S08]  /*0840*/  HMMA.16816.F32 R4, R12.reuse, R26, R4 ;  /* 0x0000001a0c04723c */ /* 0x041ff00000001804 */
[----:B-1----:R-:W-:Y:S01]  /*0850*/  HMMA.16816.F32 R8, R12, R20, R8 ;  /* 0x000000140c08723c */ /* 0x002fe20000001808 */
[----:B------:R-:W-:Y:S01]  /*0860*/  IMAD.U32 R13, RZ, RZ, UR6 ;  /* 0x00000006ff0d7e24 */ /* 0x000fe2000f8e00ff */
[----:B------:R-:W2:Y:S03]  /*0870*/  LDG.E R12, desc[UR22][R22.64+0x20] ;  /* 0x00002016160c7981 */ /* 0x000ea6000c1e1900 */
[----:B------:R-:W-:Y:S01]  /*0880*/  IMAD.WIDE.U32 R20, R13, 0x10, R24 ;  /* 0x000000100d147825 */ /* 0x000fe200078e0018 */
[----:B------:R-:W2:Y:S04]  /*0890*/  LDG.E R14, desc[UR22][R22.64+0x30] ;  /* 0x00003016160e7981 */ /* 0x000ea8000c1e1900 */
[----:B------:R-:W3:Y:S04]  /*08a0*/  LDG.E R26, desc[UR22][R20.64] ;  /* 0x00000016141a7981 */ /* 0x000ee8000c1e1900 */
[----:B------:R-:W4:Y:S04]  /*08b0*/  LDG.E R24, desc[UR22][R24.64+0x10] ;  /* 0x0000101618187981 */ /* 0x000f28000c1e1900 */
[----:B------:R-:W5:Y:S04]  /*08c0*/  LDG.E R27, desc[UR22][R20.64+0x10] ;  /* 0x00001016141b7981 */ /* 0x000f68000c1e1900 */
[----:B------:R-:W2:Y:S04]  /*08d0*/  LDG.E R13, desc[UR22][R16.64+0x20] ;  /* 0x00002016100d7981 */ /* 0x000ea8000c1e1900 */
[----:B------:R-:W2:Y:S04]  /*08e0*/  LDG.E R15, desc[UR22][R16.64+0x30] ;  /* 0x00003016100f7981 */ /* 0x000ea8000c1e1900 */
[----:B------:R-:W-:Y:S01]  /*08f0*/  MOVM.16.MT88 R28, R28 ;  /* 0x000000001c1c723a */ /* 0x000fe20000000000 */
[----:B------:R-:W-:-:S04]  /*0900*/  UIADD3 UR10, UP0, UPT, UR10, -0x4, URZ ;  /* 0xfffffffc0a0a7890 */ /* 0x000fc8000ff1e0ff */
[----:B------:R-:W-:Y:S02]  /*0910*/  UIADD3.X UR11, UPT, UPT, UR11, -0x1, URZ, UP0, !UPT ;  /* 0xffffffff0b0b7890 */ /* 0x000fe400087fe4ff */
[----:B------:R-:W-:-:S04]  /*0920*/  UISETP.NE.U32.AND UP0, UPT, UR10, URZ, UPT ;  /* 0x000000ff0a00728c */ /* 0x000fc8000bf05070 */
[----:B------:R-:W-:Y:S02]  /*0930*/  UISETP.NE.AND.EX UP0, UPT, UR11, URZ, UPT, UP0 ;  /* 0x000000ff0b00728c */ /* 0x000fe4000bf05300 */
[----:B------:R-:W-:Y:S02]  /*0940*/  UIADD3 UR14, UP2, UPT, UR14, 0x80, URZ ;  /* 0x000000800e0e7890 */ /* 0x000fe4000ff5e0ff */
[----:B------:R-:W-:Y:S02]  /*0950*/  ULEA UR8, UP3, UR6, UR8, 0x7 ;  /* 0x0000000806087291 */ /* 0x000fe4000f8638ff */
[----:B------:R-:W-:Y:S02]  /*0960*/  UIADD3.X UR15, UPT, UPT, URZ, UR15, URZ, UP2, !UPT ;  /* 0x0000000fff0f7290 */ /* 0x000fe400097fe4ff */
[----:B------:R-:W-:Y:S01]  /*0970*/  UIADD3.X UR9, UPT, UPT, UR9, UR16, URZ, UP3, !UPT ;  /* 0x0000001009097290 */ /* 0x000fe20009ffe4ff */
[----:B---3--:R-:W2:Y:S04]  /*0980*/  MOVM.16.MT88 R29, R26 ;  /* 0x000000001a1d723a */ /* 0x008ea80000000000 */
[----:B----4-:R-:W-:Y:S04]  /*0990*/  MOVM.16.MT88 R26, R24 ;  /* 0x00000000181a723a */ /* 0x010fe80000000000 */
[----:B-----5:R-:W0:Y:S01]  /*09a0*/  MOVM.16.MT88 R27, R27 ;  /* 0x000000001b1b723a */ /* 0x020e220000000000 */
[C---:B--2---:R-:W-:Y:S08]  /*09b0*/  HMMA.16816.F32 R4, R12.reuse, R28, R4 ;  /* 0x0000001c0c04723c */ /* 0x044ff00000001804 */
[----:B0-----:R-:W-:Y:S01]  /*09c0*/  HMMA.16816.F32 R8, R12, R26, R8 ;  /* 0x0000001a0c08723c */ /* 0x001fe20000001808 */
[----:B------:R-:W-:-:S04]  /*09d0*/  NOP ;  /* 0x0000000000007918 */ /* 0x000fc80000000000 */
[----:B------:R-:W-:-:S15]  /*09e0*/  BRA.U UP0, `(.L_x_13) ;  /* 0xfffffff900847547 */ /* 0x000fde000b83ffff */
.L_x_12:
[----:B------:R-:W-:Y:S05]  /*09f0*/  BRA.U !UP1, `(.L_x_11) ;  /* 0x0000000509047547 */ /* 0x000fea000b800000 */
[----:B------:R-:W1:Y:S01]  /*0a00*/  S2R R0, SR_LANEID ;  /* 0x0000000000007919 */ /* 0x000e620000000000 */
[----:B------:R-:W2:Y:S01]  /*0a10*/  LDCU UR24, c[0x0][0x3ac] ;  /* 0x00007580ff1877ac */ /* 0x000ea20008000800 */
[----:B------:R-:W-:Y:S01]  /*0a20*/  IMAD.MOV.U32 R3, RZ, RZ, RZ ;  /* 0x000000ffff037224 */ /* 0x000fe200078e00ff */
[----:B------:R-:W3:Y:S01]  /*0a30*/  LDCU.128 UR8, c[0x0][0x380] ;  /* 0x00007000ff0877ac */ /* 0x000ee20008000c00 */
[----:B------:R-:W-:Y:S02]  /*0a40*/  UIMAD UR20, UR5, UR6, URZ ;  /* 0x00000006051472a4 */ /* 0x000fe4000f8e02ff */
[----:B------:R-:W-:Y:S02]  /*0a50*/  USHF.L.U64.HI UR19, UR4, 0x5, UR5 ;  /* 0x0000000504137899 */ /* 0x000fe40008010205 */
[----:B------:R-:W-:Y:S02]  /*0a60*/  UIMAD.WIDE.U32 UR16, UR12, UR26, URZ ;  /* 0x0000001a0c1072a5 */ /* 0x000fe4000f8e00ff */
[----:B------:R-:W-:-:S02]  /*0a70*/  USHF.L.U32 UR5, UR4, 0x5, URZ ;  /* 0x0000000504057899 */ /* 0x000fc400080006ff */
[----:B------:R-:W-:Y:S02]  /*0a80*/  UIMAD.WIDE.U32 UR14, UR4, UR6, URZ ;  /* 0x00000006040e72a5 */ /* 0x000fe4000f8e00ff */
[----:B------:R-:W-:Y:S02]  /*0a90*/  UIMAD UR21, UR4, UR7, UR20 ;  /* 0x00000007041572a4 */ /* 0x000fe4000f8e0214 */
[----:B------:R-:W-:Y:S02]  /*0aa0*/  ULEA UR4, UP1, UR16, UR5, 0x5 ;  /* 0x0000000510047291 */ /* 0x000fe4000f8228ff */
[----:B------:R-:W-:Y:S02]  /*0ab0*/  USHF.L.U32 UR20, UR14, 0x5, URZ ;  /* 0x000000050e147899 */ /* 0x000fe400080006ff */
[----:B------:R-:W-:Y:S02]  /*0ac0*/  USHF.R.U32.HI UR25, URZ, 0x1, UR26 ;  /* 0x00000001ff197899 */ /* 0x000fe4000801161a */
[----:B------:R-:W-:-:S02]  /*0ad0*/  UIADD3 UR5, UPT, UPT, UR15, UR21, URZ ;  /* 0x000000150f057290 */ /* 0x000fc4000fffe0ff */
[----:B------:R-:W-:Y:S02]  /*0ae0*/  USHF.R.U32.HI UR27, URZ, 0x1, UR6 ;  /* 0x00000001ff1b7899 */ /* 0x000fe40008011606 */
[----:B--2---:R-:W-:Y:S01]  /*0af0*/  UIMAD UR24, UR12, UR24, UR17 ;  /* 0x000000180c1872a4 */ /* 0x004fe2000f8e0211 */
[----:B-1----:R-:W-:Y:S01]  /*0b00*/  LOP3.LUT R2, R0, 0x3, RZ, 0xc0, !PT ;  /* 0x0000000300027812 */ /* 0x002fe200078ec0ff */
[----:B---3--:R-:W-:Y:S01]  /*0b10*/  UIADD3 UR8, UP2, UPT, UR4, UR8, URZ ;  /* 0x0000000804087290 */ /* 0x008fe2000ff5e0ff */
[----:B------:R-:W-:Y:S01]  /*0b20*/  SHF.R.U32.HI R13, RZ, 0x2, R0 ;  /* 0x00000002ff0d7819 */ /* 0x000fe20000011600 */
[----:B------:R-:W-:Y:S02]  /*0b30*/  ULEA UR4, UP0, UR13, UR20, 0x1 ;  /* 0x000000140d047291 */ /* 0x000fe4000f8008ff */
[----:B------:R-:W-:Y:S02]  /*0b40*/  USHF.L.U64.HI UR14, UR14, 0x5, UR5 ;  /* 0x000000050e0e7899 */ /* 0x000fe40008010205 */
[----:B------:R-:W-:Y:S01]  /*0b50*/  ULEA.HI.X UR16, UR16, UR19, UR24, 0x5, UP1 ;  /* 0x0000001310107291 */ /* 0x000fe200088f2c18 */
[----:B------:R-:W-:Y:S01]  /*0b60*/  IMAD.WIDE.U32 R24, R13, UR25, R2 ;  /* 0x000000190d187c25 */ /* 0x000fe2000f8e0002 */
[----:B------:R-:W-:-:S02]  /*0b70*/  UIADD3 UR10, UP1, UPT, UR4, UR10, URZ ;  /* 0x0000000a040a7290 */ /* 0x000fc4000ff3e0ff */
[----:B------:R-:W-:Y:S01]  /*0b80*/  ULEA.HI.X UR4, UR13, UR14, URZ, 0x1, UP0 ;  /* 0x0000000e0d047291 */ /* 0x000fe200080f0cff */
[----:B------:R-:W-:Y:S01]  /*0b90*/  IMAD.WIDE.U32 R2, R13, UR27, R2 ;  /* 0x0000001b0d027c25 */ /* 0x000fe2000f8e0002 */
[----:B------:R-:W-:Y:S01]  /*0ba0*/  SHF.L.U64.HI R27, R24, 0x2, R25 ;  /* 0x00000002181b7819 */ /* 0x000fe20000010219 */
[----:B------:R-:W-:Y:S02]  /*0bb0*/  UIADD3.X UR9, UPT, UPT, UR16, UR9, URZ, UP2, !UPT ;  /* 0x0000000910097290 */ /* 0x000fe400097fe4ff */
[----:B------:R-:W-:Y:S01]  /*0bc0*/  UIADD3.X UR11, UPT, UPT, UR4, UR11, URZ, UP1, !UPT ;  /* 0x0000000b040b7290 */ /* 0x000fe20008ffe4ff */
[----:B------:R-:W-:Y:S01]  /*0bd0*/  SHF.L.U64.HI R28, R2, 0x2, R3 ;  /* 0x00000002021c7819 */ /* 0x000fe20000010203 */
[----:B------:R-:W-:Y:S02]  /*0be0*/  USHF.L.U64.HI UR5, UR6, 0x5, UR7 ;  /* 0x0000000506057899 */ /* 0x000fe40008010207 */
[----:B------:R-:W-:Y:S01]  /*0bf0*/  ULOP3.LUT UR18, UR18, 0x3, URZ, 0xc0, !UPT ;  /* 0x0000000312127892 */ /* 0x000fe2000f8ec0ff */
[----:B------:R-:W-:-:S11]  /*0c00*/  UMOV UR4, URZ ;  /* 0x000000ff00047c82 */ /* 0x000fd60008000000 */
.L_x_14:
[----:B------:R-:W-:Y:S01]  /*0c10*/  LEA R22, P0, R2, UR10, 0x2 ;  /* 0x0000000a02167c11 */ /* 0x000fe2000f8010ff */
[----:B------:R-:W-:-:S03]  /*0c20*/  IMAD.U32 R17, RZ, RZ, UR6 ;  /* 0x00000006ff117e24 */ /* 0x000fc6000f8e00ff */
[----:B------:R-:W-:-:S03]  /*0c30*/  IADD3.X R23, PT, PT, R28, UR11, RZ, P0, !PT ;  /* 0x0000000b1c177c10 */ /* 0x000fc600087fe4ff */
[----:B------:R-:W-:Y:S02]  /*0c40*/  IMAD.WIDE.U32 R16, R17, 0x10, R22 ;  /* 0x0000001011107825 */ /* 0x000fe400078e0016 */
[----:B0-----:R-:W2:Y:S04]  /*0c50*/  LDG.E R21, desc[UR22][R22.64+0x10] ;  /* 0x0000101616157981 */ /* 0x001ea8000c1e1900 */
[----:B------:R-:W3:Y:S04]  /*0c60*/  LDG.E R20, desc[UR22][R16.64] ;  /* 0x0000001610147981 */ /* 0x000ee8000c1e1900 */
[----:B------:R-:W4:Y:S04]  /*0c70*/  LDG.E R0, desc[UR22][R22.64] ;  /* 0x0000001616007981 */ /* 0x000f28000c1e1900 */
[----:B------:R0:W5:Y:S01]  /*0c80*/  LDG.E R26, desc[UR22][R16.64+0x10] ;  /* 0x00001016101a7981 */ /* 0x000162000c1e1900 */
[----:B------:R-:W-:Y:S01]  /*0c90*/  LEA R18, P0, R24, UR8, 0x2 ;  /* 0x0000000818127c11 */ /* 0x000fe2000f8010ff */
[----:B------:R-:W-:-:S03]  /*0ca0*/  IMAD.U32 R13, RZ, RZ, UR26 ;  /* 0x0000001aff0d7e24 */ /* 0x000fc6000f8e00ff */
[----:B------:R-:W-:-:S03]  /*0cb0*/  IADD3.X R19, PT, PT, R27, UR9, RZ, P0, !PT ;  /* 0x000000091b137c10 */ /* 0x000fc600087fe4ff */
[----:B0-----:R-:W-:Y:S02]  /*0cc0*/  IMAD.WIDE.U32 R16, R13, 0x10, R18 ;  /* 0x000000100d107825 */ /* 0x001fe400078e0012 */
[----:B------:R-:W5:Y:S04]  /*0cd0*/  LDG.E R12, desc[UR22][R18.64] ;  /* 0x00000016120c7981 */ /* 0x000f68000c1e1900 */
[----:B------:R-:W5:Y:S04]  /*0ce0*/  LDG.E R14, desc[UR22][R18.64+0x10] ;  /* 0x00001016120e7981 */ /* 0x000f68000c1e1900 */
[----:B------:R-:W5:Y:S04]  /*0cf0*/  LDG.E R13, desc[UR22][R16.64] ;  /* 0x00000016100d7981 */ /* 0x000f68000c1e1900 */
[----:B------:R-:W5:Y:S01]  /*0d00*/  LDG.E R15, desc[UR22][R16.64+0x10] ;  /* 0x00001016100f7981 */ /* 0x000f62000c1e1900 */
[----:B------:R-:W-:-:S04]  /*0d10*/  UIADD3 UR18, UP0, UPT, UR18, -0x1, URZ ;  /* 0xffffffff12127890 */ /* 0x000fc8000ff1e0ff */
[----:B------:R-:W-:Y:S02]  /*0d20*/  UIADD3.X UR4, UPT, UPT, UR4, -0x1, URZ, UP0, !UPT ;  /* 0xffffffff04047890 */ /* 0x000fe400087fe4ff */
[----:B------:R-:W-:-:S04]  /*0d30*/  UISETP.NE.U32.AND UP0, UPT, UR18, URZ, UPT ;  /* 0x000000ff1200728c */ /* 0x000fc8000bf05070 */
[----:B------:R-:W-:Y:S02]  /*0d40*/  UISETP.NE.AND.EX UP0, UPT, UR4, URZ, UPT, UP0 ;  /* 0x000000ff0400728c */ /* 0x000fe4000bf05300 */
[----:B------:R-:W-:Y:S02]  /*0d50*/  ULEA UR10, UP1, UR6, UR10, 0x5 ;  /* 0x0000000a060a7291 */ /* 0x000fe4000f8228ff */
[----:B------:R-:W-:Y:S02]  /*0d60*/  UIADD3 UR8, UP2, UPT, UR8, 0x20, URZ ;  /* 0x0000002008087890 */ /* 0x000fe4000ff5e0ff */
[----:B------:R-:W-:Y:S02]  /*0d70*/  UIADD3.X UR11, UPT, UPT, UR11, UR5, URZ, UP1, !UPT ;  /* 0x000000050b0b7290 */ /* 0x000fe40008ffe4ff */
[----:B------:R-:W-:Y:S01]  /*0d80*/  UIADD3.X UR9, UPT, UPT, URZ, UR9, URZ, UP2, !UPT ;  /* 0x00000009ff097290 */ /* 0x000fe200097fe4ff */
[----:B---3--:R-:W-:Y:S04]  /*0d90*/  MOVM.16.MT88 R23, R20 ;  /* 0x000000001417723a */ /* 0x008fe80000000000 */
[----:B--2---:R-:W-:Y:S04]  /*0da0*/  MOVM.16.MT88 R20, R21 ;  /* 0x000000001514723a */ /* 0x004fe80000000000 */
[----:B----4-:R-:W0:Y:S04]  /*0db0*/  MOVM.16.MT88 R22, R0 ;  /* 0x000000000016723a */ /* 0x010e280000000000 */
[----:B-----5:R-:W1:Y:S01]  /*0dc0*/  MOVM.16.MT88 R21, R26 ;  /* 0x000000001a15723a */ /* 0x020e620000000000 */
[C---:B0-----:R-:W-:Y:S08]  /*0dd0*/  HMMA.16816.F32 R4, R12.reuse, R22, R4 ;  /* 0x000000160c04723c */ /* 0x041ff00000001804 */
[----:B-1----:R-:W-:Y:S01]  /*0de0*/  HMMA.16816.F32 R8, R12, R20, R8 ;  /* 0x000000140c08723c */ /* 0x002fe20000001808 */
[----:B------:R-:W-:-:S04]  /*0df0*/  NOP ;  /* 0x0000000000007918 */ /* 0x000fc80000000000 */
[----:B------:R-:W-:-:S15]  /*0e00*/  BRA.U UP0, `(.L_x_14) ;  /* 0xfffffffd00807547 */ /* 0x000fde000b83ffff */
.L_x_11:
[----:B------:R-:W1:Y:S01]  /*0e10*/  S2R R0, SR_LANEID ;  /* 0x0000000000007919 */ /* 0x000e620000000000 */
[----:B------:R-:W2:Y:S01]  /*0e20*/  LDCU.64 UR8, c[0x0][0x390] ;  /* 0x00007200ff0877ac */ /* 0x000ea20008000a00 */
[----:B------:R-:W-:Y:S01]  /*0e30*/  IMAD.MOV.U32 R3, RZ, RZ, RZ ;  /* 0x000000ffff037224 */ /* 0x000fe200078e00ff */
[----:B------:R-:W-:Y:S01]  /*0e40*/  USHF.L.U32 UR12, UR12, 0x4, URZ ;  /* 0x000000040c0c7899 */ /* 0x000fe200080006ff */
[----:B------:R-:W-:Y:S01]  /*0e50*/  UMOV UR4, UR13 ;  /* 0x0000000d00047c82 */ /* 0x000fe20008000000 */
[----:B------:R-:W-:Y:S01]  /*0e60*/  UMOV UR5, URZ ;  /* 0x000000ff00057c82 */ /* 0x000fe20008000000 */
[----:B------:R-:W-:Y:S02]  /*0e70*/  USHF.R.U32.HI UR10, URZ, 0x1, UR6 ;  /* 0x00000001ff0a7899 */ /* 0x000fe40008011606 */
[----:B------:R-:W-:-:S04]  /*0e80*/  UIMAD.WIDE.U32 UR4, UR12, UR6, UR4 ;  /* 0x000000060c0472a5 */ /* 0x000fc8000f8e0004 */
[----:B------:R-:W-:Y:S02]  /*0e90*/  UIMAD UR7, UR12, UR7, UR5 ;  /* 0x000000070c0772a4 */ /* 0x000fe4000f8e0205 */
[----:B--2---:R-:W-:-:S04]  /*0ea0*/  ULEA UR5, UP0, UR4, UR8, 0x2 ;  /* 0x0000000804057291 */ /* 0x004fc8000f8010ff */
[----:B------:R-:W-:Y:S01]  /*0eb0*/  ULEA.HI.X UR4, UR4, UR9, UR7, 0x2, UP0 ;  /* 0x0000000904047291 */ /* 0x000fe200080f1407 */
[----:B-1----:R-:W-:Y:S02]  /*0ec0*/  LOP3.LUT R2, R0, 0x3, RZ, 0xc0, !PT ;  /* 0x0000000300027812 */ /* 0x002fe400078ec0ff */
[----:B------:R-:W-:-:S05]  /*0ed0*/  SHF.R.U32.HI R13, RZ, 0x2, R0 ;  /* 0x00000002ff0d7819 */ /* 0x000fca0000011600 */
[----:B------:R-:W-:-:S03]  /*0ee0*/  IMAD.WIDE.U32 R12, R13, UR10, R2 ;  /* 0x0000000a0d0c7c25 */ /* 0x000fc6000f8e0002 */
[----:B------:R-:W-:-:S04]  /*0ef0*/  LEA R2, P0, R12, UR5, 0x3 ;  /* 0x000000050c027c11 */ /* 0x000fc8000f8018ff */
[----:B------:R-:W-:Y:S01]  /*0f00*/  LEA.HI.X R3, R12, UR4, R13, 0x3, P0 ;  /* 0x000000040c037c11 */ /* 0x000fe200080f1c0d */
[----:B------:R-:W-:-:S04]  /*0f10*/  IMAD.U32 R13, RZ, RZ, UR10 ;  /* 0x0000000aff0d7e24 */ /* 0x000fc8000f8e00ff */
[----:B------:R-:W-:Y:S01]  /*0f20*/  IMAD.WIDE.U32 R12, R13, 0x40, R2 ;  /* 0x000000400d0c7825 */ /* 0x000fe200078e0002 */
[----:B0-----:R-:W-:Y:S04]  /*0f30*/  STG.E.64 desc[UR22][R2.64], R4 ;  /* 0x0000000402007986 */ /* 0x001fe8000c101b16 */
[----:B------:R-:W-:Y:S04]  /*0f40*/  STG.E.64 desc[UR22][R12.64], R6 ;  /* 0x000000060c007986 */ /* 0x000fe8000c101b16 */
[----:B------:R-:W-:Y:S04]  /*0f50*/  STG.E.64 desc[UR22][R2.64+0x20], R8 ;  /* 0x0000200802007986 */ /* 0x000fe8000c101b16 */
[----:B------:R-:W-:Y:S01]  /*0f60*/  STG.E.64 desc[UR22][R12.64+0x20], R10 ;  /* 0x0000200a0c007986 */ /* 0x000fe2000c101b16 */
[----:B------:R-:W-:Y:S05]  /*0f70*/  EXIT ;  /* 0x000000000000794d */ /* 0x000fea0003800000 */
.L_x_15:
        /* <DEDUP_REMOVED lines=16> */
.L_x_20:


//--------------------- .nv.shared.reserved.0     --------------------------
	.section	.nv.shared.reserved.0,"aw",@nobits
	.weak		__nv_reservedSMEM_offset_0_alias
	.size		__nv_reservedSMEM_offset_0_alias, 0, 64
	.other		__nv_reservedSMEM_offset_0_alias,@"STO_CUDA_RESERVED_SHARED STV_DEFAULT"
__nv_reservedSMEM_offset_0_alias:
	.zero		0
	.zero		64


//--------------------- .nv.global                --------------------------
	.section	.nv.global,"aw",@nobits
.nv.global:
	.type		_ZN34_INTERNAL_25a3b44a_4_k_cu_870102976thrust24THRUST_300001_SM_1000_NS3seqE,@object
	.size		_ZN34_INTERNAL_25a3b44a_4_k_cu_870102976thrust24THRUST_300001_SM_1000_NS3seqE,(_ZN34_INTERNAL_25a3b44a_4_k_cu_870102974cuda3std3__48in_placeE - _ZN34_INTERNAL_25a3b44a_4_k_cu_870102976thrust24THRUST_300001_SM_1000_NS3seqE)
_ZN34_INTERNAL_25a3b44a_4_k_cu_870102976thrust24THRUST_300001_SM_1000_NS3seqE:
	.zero		1
	.type		_ZN34_INTERNAL_25a3b44a_4_k_cu_870102974cuda3std3__48in_placeE,@object
	.size		_ZN34_INTERNAL_25a3b44a_4_k_cu_870102974cuda3std3__48in_placeE,(_ZN34_INTERNAL_25a3b44a_4_k_cu_870102974cuda3std6ranges3__45__cpo4sizeE - _ZN34_INTERNAL_25a3b44a_4_k_cu_870102974cuda3std3__48in_placeE)
_ZN34_INTERNAL_25a3b44a_4_k_cu_870102974cuda3std3__48in_placeE:
	.zero		1
	.type		_ZN34_INTERNAL_25a3b44a_4_k_cu_870102974cuda3std6ranges3__45__cpo4sizeE,@object
	.size		_ZN34_INTERNAL_25a3b44a_4_k_cu_870102974cuda3std6ranges3__45__cpo4sizeE,(_ZN34_INTERNAL_25a3b44a_4_k_cu_870102976thrust24THRUST_300001_SM_1000_NS12placeholders2_3E - _ZN34_INTERNAL_25a3b44a_4_k_cu_870102974cuda3std6ranges3__45__cpo4sizeE)
_ZN34_INTERNAL_25a3b44a_4_k_cu_870102974cuda3std6ranges3__45__cpo4sizeE:
	.zero		1
	.type		_ZN34_INTERNAL_25a3b44a_4_k_cu_870102976thrust24THRUST_300001_SM_1000_NS12placeholders2_3E,@object
	.size		_ZN34_INTERNAL_25a3b44a_4_k_cu_870102976thrust24THRUST_300001_SM_1000_NS12placeholders2_3E,(_ZN34_INTERNAL_25a3b44a_4_k_cu_870102974cuda3std3__45__cpo6cbeginE - _ZN34_INTERNAL_25a3b44a_4_k_cu_870102976thrust24THRUST_300001_SM_1000_NS12placeholders2_3E)
_ZN34_INTERNAL_25a3b44a_4_k_cu_870102976thrust24THRUST_300001_SM_1000_NS12placeholders2_3E:
	.zero		1
	.type		_ZN34_INTERNAL_25a3b44a_4_k_cu_870102974cuda3std3__45__cpo6cbeginE,@object
	.size		_ZN34_INTERNAL_25a3b44a_4_k_cu_870102974cuda3std3__45__cpo6cbeginE,(_ZN34_INTERNAL_25a3b44a_4_k_cu_870102974cuda3std6ranges3__45__cpo6cbeginE - _ZN34_INTERNAL_25a3b44a_4_k_cu_870102974cuda3std3__45__cpo6cbeginE)
_ZN34_INTERNAL_25a3b44a_4_k_cu_870102974cuda3std3__45__cpo6cbeginE:
	.zero		1
	.type		_ZN34_INTERNAL_25a3b44a_4_k_cu_870102974cuda3std6ranges3__45__cpo6cbeginE,@object
	.size		_ZN34_INTERNAL_25a3b44a_4_k_cu_870102974cuda3std6ranges3__45__cpo6cbeginE,(_ZN34_INTERNAL_25a3b44a_4_k_cu_870102976thrust24THRUST_300001_SM_1000_NS12placeholders2_7E - _ZN34_INTERNAL_25a3b44a_4_k_cu_870102974cuda3std6ranges3__45__cpo6cbeginE)
_ZN34_INTERNAL_25a3b44a_4_k_cu_870102974cuda3std6ranges3__45__cpo6cbeginE:
	.zero		1
	.type		_ZN34_INTERNAL_25a3b44a_4_k_cu_870102976thrust24THRUST_300001_SM_1000_NS12placeholders2_7E,@object
	.size		_ZN34_INTERNAL_25a3b44a_4_k_cu_870102976thrust24THRUST_300001_SM_1000_NS12placeholders2_7E,(_ZN34_INTERNAL_25a3b44a_4_k_cu_870102974cuda3std3__45__cpo7crbeginE - _ZN34_INTERNAL_25a3b44a_4_k_cu_870102976thrust24THRUST_300001_SM_1000_NS12placeholders2_7E)
_ZN34_INTERNAL_25a3b44a_4_k_cu_870102976thrust24THRUST_300001_SM_1000_NS12placeholders2_7E:
	.zero		1
	.type		_ZN34_INTERNAL_25a3b44a_4_k_cu_870102974cuda3std3__45__cpo7crbeginE,@object
	.size		_ZN34_INTERNAL_25a3b44a_4_k_cu_870102974cuda3std3__45__cpo7crbeginE,(_ZN34_INTERNAL_25a3b44a_4_k_cu_870102974cuda3std6ranges3__45__cpo4nextE - _ZN34_INTERNAL_25a3b44a_4_k_cu_870102974cuda3std3__45__cpo7crbeginE)
_ZN34_INTERNAL_25a3b44a_4_k_cu_870102974cuda3std3__45__cpo7crbeginE:
	.zero		1
	.type		_ZN34_INTERNAL_25a3b44a_4_k_cu_870102974cuda3std6ranges3__45__cpo4nextE,@object
	.size		_ZN34_INTERNAL_25a3b44a_4_k_cu_870102974cuda3std6ranges3__45__cpo4nextE,(_ZN34_INTERNAL_25a3b44a_4_k_cu_870102974cuda3std6ranges3__45__cpo4swapE - _ZN34_INTERNAL_25a3b44a_4_k_cu_870102974cuda3std6ranges3__45__cpo4nextE)
_ZN34_INTERNAL_25a3b44a_4_k_cu_870102974cuda3std6ranges3__45__cpo4nextE:
	.zero		1
	.type		_ZN34_INTERNAL_25a3b44a_4_k_cu_870102974cuda3std6ranges3__45__cpo4swapE,@object
	.size		_ZN34_INTERNAL_25a3b44a_4_k_cu_870102974cuda3std6ranges3__45__cpo4swapE,(_ZN34_INTERNAL_25a3b44a_4_k_cu_870102976thrust24THRUST_300001_SM_1000_NS8cuda_cub10par_nosyncE - _ZN34_INTERNAL_25a3b44a_4_k_cu_870102974cuda3std6ranges3__45__cpo4swapE)
_ZN34_INTERNAL_25a3b44a_4_k_cu_870102974cuda3std6ranges3__45__cpo4swapE:
	.zero		1
	.type		_ZN34_INTERNAL_25a3b44a_4_k_cu_870102976thrust24THRUST_300001_SM_1000_NS8cuda_cub10par_nosyncE,@object
	.size		_ZN34_INTERNAL_25a3b44a_4_k_cu_870102976thrust24THRUST_300001_SM_1000_NS8cuda_cub10par_nosyncE,(_ZN34_INTERNAL_25a3b44a_4_k_cu_870102976thrust24THRUST_300001_SM_1000_NS12placeholders2_9E - _ZN34_INTERNAL_25a3b44a_4_k_cu_870102976thrust24THRUST_300001_SM_1000_NS8cuda_cub10par_nosyncE)
_ZN34_INTERNAL_25a3b44a_4_k_cu_870102976thrust24THRUST_300001_SM_1000_NS8cuda_cub10par_nosyncE:
	.zero		1
	.type		_ZN34_INTERNAL_25a3b44a_4_k_cu_870102976thrust24THRUST_300001_SM_1000_NS12placeholders2_9E,@object
	.size		_ZN34_INTERNAL_25a3b44a_4_k_cu_870102976thrust24THRUST_300001_SM_1000_NS12placeholders2_9E,(_ZN34_INTERNAL_25a3b44a_4_k_cu_870102974cuda3std3__436_GLOBAL__N__25a3b44a_4_k_cu_870102976ignoreE - _ZN34_INTERNAL_25a3b44a_4_k_cu_870102976thrust24THRUST_300001_SM_1000_NS12placeholders2_9E)
_ZN34_INTERNAL_25a3b44a_4_k_cu_870102976thrust24THRUST_300001_SM_1000_NS12placeholders2_9E:
	.zero		1
	.type		_ZN34_INTERNAL_25a3b44a_4_k_cu_870102974cuda3std3__436_GLOBAL__N__25a3b44a_4_k_cu_870102976ignoreE,@object
	.size		_ZN34_INTERNAL_25a3b44a_4_k_cu_870102974cuda3std3__436_GLOBAL__N__25a3b44a_4_k_cu_870102976ignoreE,(_ZN34_INTERNAL_25a3b44a_4_k_cu_870102974cuda3std6ranges3__45__cpo4dataE - _ZN34_INTERNAL_25a3b44a_4_k_cu_870102974cuda3std3__436_GLOBAL__N__25a3b44a_4_k_cu_870102976ignoreE)
_ZN34_INTERNAL_25a3b44a_4_k_cu_870102974cuda3std3__436_GLOBAL__N__25a3b44a_4_k_cu_870102976ignoreE:
	.zero		1
	.type		_ZN34_INTERNAL_25a3b44a_4_k_cu_870102974cuda3std6ranges3__45__cpo4dataE,@object
	.size		_ZN34_INTERNAL_25a3b44a_4_k_cu_870102974cuda3std6ranges3__45__cpo4dataE,(_ZN34_INTERNAL_25a3b44a_4_k_cu_870102976thrust24THRUST_300001_SM_1000_NS12placeholders2_1E - _ZN34_INTERNAL_25a3b44a_4_k_cu_870102974cuda3std6ranges3__45__cpo4dataE)
_ZN34_INTERNAL_25a3b44a_4_k_cu_870102974cuda3std6ranges3__45__cpo4dataE:
	.zero		1
	.type		_ZN34_INTERNAL_25a3b44a_4_k_cu_870102976thrust24THRUST_300001_SM_1000_NS12placeholders2_1E,@object
	.size		_ZN34_INTERNAL_25a3b44a_4_k_cu_870102976thrust24THRUST_300001_SM_1000_NS12placeholders2_1E,(_ZN34_INTERNAL_25a3b44a_4_k_cu_870102974cuda3std3__45__cpo5beginE - _ZN34_INTERNAL_25a3b44a_4_k_cu_870102976thrust24THRUST_300001_SM_1000_NS12placeholders2_1E)
_ZN34_INTERNAL_25a3b44a_4_k_cu_870102976thrust24THRUST_300001_SM_1000_NS12placeholders2_1E:
	.zero		1
	.type		_ZN34_INTERNAL_25a3b44a_4_k_cu_870102974cuda3std3__45__cpo5beginE,@object
	.size		_ZN34_INTERNAL_25a3b44a_4_k_cu_870102974cuda3std3__45__cpo5beginE,(_ZN34_INTERNAL_25a3b44a_4_k_cu_870102974cuda3std6ranges3__45__cpo5beginE - _ZN34_INTERNAL_25a3b44a_4_k_cu_870102974cuda3std3__45__cpo5beginE)
_ZN34_INTERNAL_25a3b44a_4_k_cu_870102974cuda3std3__45__cpo5beginE:
	.zero		1
	.type		_ZN34_INTERNAL_25a3b44a_4_k_cu_870102974cuda3std6ranges3__45__cpo5beginE,@object
	.size		_ZN34_INTERNAL_25a3b44a_4_k_cu_870102974cuda3std6ranges3__45__cpo5beginE,(_ZN34_INTERNAL_25a3b44a_4_k_cu_870102976thrust24THRUST_300001_SM_1000_NS12placeholders2_5E - _ZN34_INTERNAL_25a3b44a_4_k_cu_870102974cuda3std6ranges3__45__cpo5beginE)
_ZN34_INTERNAL_25a3b44a_4_k_cu_870102974cuda3std6ranges3__45__cpo5beginE:
	.zero		1
	.type		_ZN34_INTERNAL_25a3b44a_4_k_cu_870102976thrust24THRUST_300001_SM_1000_NS12placeholders2_5E,@object
	.size		_ZN34_INTERNAL_25a3b44a_4_k_cu_870102976thrust24THRUST_300001_SM_1000_NS12placeholders2_5E,(_ZN34_INTERNAL_25a3b44a_4_k_cu_870102974cuda3std3__45__cpo6rbeginE - _ZN34_INTERNAL_25a3b44a_4_k_cu_870102976thrust24THRUST_300001_SM_1000_NS12placeholders2_5E)
_ZN34_INTERNAL_25a3b44a_4_k_cu_870102976thrust24THRUST_300001_SM_1000_NS12placeholders2_5E:
	.zero		1
	.type		_ZN34_INTERNAL_25a3b44a_4_k_cu_870102974cuda3std3__45__cpo6rbeginE,@object
	.size		_ZN34_INTERNAL_25a3b44a_4_k_cu_870102974cuda3std3__45__cpo6rbeginE,(_ZN34_INTERNAL_25a3b44a_4_k_cu_870102974cuda3std6ranges3__45__cpo7advanceE - _ZN34_INTERNAL_25a3b44a_4_k_cu_870102974cuda3std3__45__cpo6rbeginE)
_ZN34_INTERNAL_25a3b44a_4_k_cu_870102974cuda3std3__45__cpo6rbeginE:
	.zero		1
	.type		_ZN34_INTERNAL_25a3b44a_4_k_cu_870102974cuda3std6ranges3__45__cpo7advanceE,@object
	.size		_ZN34_INTERNAL_25a3b44a_4_k_cu_870102974cuda3std6ranges3__45__cpo7advanceE,(_ZN34_INTERNAL_25a3b44a_4_k_cu_870102974cuda3std3__47nulloptE - _ZN34_INTERNAL_25a3b44a_4_k_cu_870102974cuda3std6ranges3__45__cpo7advanceE)
_ZN34_INTERNAL_25a3b44a_4_k_cu_870102974cuda3std6ranges3__45__cpo7advanceE:
	.zero		1
	.type		_ZN34_INTERNAL_25a3b44a_4_k_cu_870102974cuda3std3__47nulloptE,@object
	.size		_ZN34_INTERNAL_25a3b44a_4_k_cu_870102974cuda3std3__47nulloptE,(_ZN34_INTERNAL_25a3b44a_4_k_cu_870102974cuda3std6ranges3__45__cpo8distanceE - _ZN34_INTERNAL_25a3b44a_4_k_cu_870102974cuda3std3__47nulloptE)
_ZN34_INTERNAL_25a3b44a_4_k_cu_870102974cuda3std3__47nulloptE:
	.zero		1
	.type		_ZN34_INTERNAL_25a3b44a_4_k_cu_870102974cuda3std6ranges3__45__cpo8distanceE,@object
	.size		_ZN34_INTERNAL_25a3b44a_4_k_cu_870102974cuda3std6ranges3__45__cpo8distanceE,(_ZN34_INTERNAL_25a3b44a_4_k_cu_870102976thrust24THRUST_300001_SM_1000_NS12placeholders3_10E - _ZN34_INTERNAL_25a3b44a_4_k_cu_870102974cuda3std6ranges3__45__cpo8distanceE)
_ZN34_INTERNAL_25a3b44a_4_k_cu_870102974cuda3std6ranges3__45__cpo8distanceE:
	.zero		1
	.type		_ZN34_INTERNAL_25a3b44a_4_k_cu_870102976thrust24THRUST_300001_SM_1000_NS12placeholders3_10E,@object
	.size		_ZN34_INTERNAL_25a3b44a_4_k_cu_870102976thrust24THRUST_300001_SM_1000_NS12placeholders3_10E,(_ZN34_INTERNAL_25a3b44a_4_k_cu_870102974cuda3std3__419piecewise_constructE - _ZN34_INTERNAL_25a3b44a_4_k_cu_870102976thrust24THRUST_300001_SM_1000_NS12placeholders3_10E)
_ZN34_INTERNAL_25a3b44a_4_k_cu_870102976thrust24THRUST_300001_SM_1000_NS12placeholders3_10E:
	.zero		1
	.type		_ZN34_INTERNAL_25a3b44a_4_k_cu_870102974cuda3std3__419piecewise_constructE,@object
	.size		_ZN34_INTERNAL_25a3b44a_4_k_cu_870102974cuda3std3__419piecewise_constructE,(_ZN34_INTERNAL_25a3b44a_4_k_cu_870102974cuda3std6ranges3__45__cpo5cdataE - _ZN34_INTERNAL_25a3b44a_4_k_cu_870102974cuda3std3__419piecewise_constructE)
_ZN34_INTERNAL_25a3b44a_4_k_cu_870102974cuda3std3__419piecewise_constructE:
	.zero		1
	.type		_ZN34_INTERNAL_25a3b44a_4_k_cu_870102974cuda3std6ranges3__45__cpo5cdataE,@object
	.size		_ZN34_INTERNAL_25a3b44a_4_k_cu_870102974cuda3std6ranges3__45__cpo5cdataE,(_ZN34_INTERNAL_25a3b44a_4_k_cu_870102976thrust24THRUST_300001_SM_1000_NS12placeholders2_2E - _ZN34_INTERNAL_25a3b44a_4_k_cu_870102974cuda3std6ranges3__45__cpo5cdataE)
_ZN34_INTERNAL_25a3b44a_4_k_cu_870102974cuda3std6ranges3__45__cpo5cdataE:
	.zero		1
	.type		_ZN34_INTERNAL_25a3b44a_4_k_cu_870102976thrust24THRUST_300001_SM_1000_NS12placeholders2_2E,@object
	.size		_ZN34_INTERNAL_25a3b44a_4_k_cu_870102976thrust24THRUST_300001_SM_1000_NS12placeholders2_2E,(_ZN34_INTERNAL_25a3b44a_4_k_cu_870102974cuda3std3__45__cpo3endE - _ZN34_INTERNAL_25a3b44a_4_k_cu_870102976thrust24THRUST_300001_SM_1000_NS12placeholders2_2E)
_ZN34_INTERNAL_25a3b44a_4_k_cu_870102976thrust24THRUST_300001_SM_1000_NS12placeholders2_2E:
	.zero		1
	.type		_ZN34_INTERNAL_25a3b44a_4_k_cu_870102974cuda3std3__45__cpo3endE,@object
	.size		_ZN34_INTERNAL_25a3b44a_4_k_cu_870102974cuda3std3__45__cpo3endE,(_ZN34_INTERNAL_25a3b44a_4_k_cu_870102974cuda3std6ranges3__45__cpo3endE - _ZN34_INTERNAL_25a3b44a_4_k_cu_870102974cuda3std3__45__cpo3endE)
_ZN34_INTERNAL_25a3b44a_4_k_cu_870102974cuda3std3__45__cpo3endE:
	.zero		1
	.type		_ZN34_INTERNAL_25a3b44a_4_k_cu_870102974cuda3std6ranges3__45__cpo3endE,@object
	.size		_ZN34_INTERNAL_25a3b44a_4_k_cu_870102974cuda3std6ranges3__45__cpo3endE,(_ZN34_INTERNAL_25a3b44a_4_k_cu_870102976thrust24THRUST_300001_SM_1000_NS12placeholders2_6E - _ZN34_INTERNAL_25a3b44a_4_k_cu_870102974cuda3std6ranges3__45__cpo3endE)
_ZN34_INTERNAL_25a3b44a_4_k_cu_870102974cuda3std6ranges3__45__cpo3endE:
	.zero		1
	.type		_ZN34_INTERNAL_25a3b44a_4_k_cu_870102976thrust24THRUST_300001_SM_1000_NS12placeholders2_6E,@object
	.size		_ZN34_INTERNAL_25a3b44a_4_k_cu_870102976thrust24THRUST_300001_SM_1000_NS12placeholders2_6E,(_ZN34_INTERNAL_25a3b44a_4_k_cu_870102974cuda3std3__45__cpo4rendE - _ZN34_INTERNAL_25a3b44a_4_k_cu_870102976thrust24THRUST_300001_SM_1000_NS12placeholders2_6E)
_ZN34_INTERNAL_25a3b44a_4_k_cu_870102976thrust24THRUST_300001_SM_1000_NS12placeholders2_6E:
	.zero		1
	.type		_ZN34_INTERNAL_25a3b44a_4_k_cu_870102974cuda3std3__45__cpo4rendE,@object
	.size		_ZN34_INTERNAL_25a3b44a_4_k_cu_870102974cuda3std3__45__cpo4rendE,(_ZN34_INTERNAL_25a3b44a_4_k_cu_870102974cuda3std6ranges3__45__cpo9iter_swapE - _ZN34_INTERNAL_25a3b44a_4_k_cu_870102974cuda3std3__45__cpo4rendE)
_ZN34_INTERNAL_25a3b44a_4_k_cu_870102974cuda3std3__45__cpo4rendE:
	.zero		1
	.type		_ZN34_INTERNAL_25a3b44a_4_k_cu_870102974cuda3std6ranges3__45__cpo9iter_swapE,@object
	.size		_ZN34_INTERNAL_25a3b44a_4_k_cu_870102974cuda3std6ranges3__45__cpo9iter_swapE,(_ZN34_INTERNAL_25a3b44a_4_k_cu_870102974cuda3std3__48unexpectE - _ZN34_INTERNAL_25a3b44a_4_k_cu_870102974cuda3std6ranges3__45__cpo9iter_swapE)
_ZN34_INTERNAL_25a3b44a_4_k_cu_870102974cuda3std6ranges3__45__cpo9iter_swapE:
	.zero		1
	.type		_ZN34_INTERNAL_25a3b44a_4_k_cu_870102974cuda3std3__48unexpectE,@object
	.size		_ZN34_INTERNAL_25a3b44a_4_k_cu_870102974cuda3std3__48unexpectE,(_ZN34_INTERNAL_25a3b44a_4_k_cu_870102976thrust24THRUST_300001_SM_1000_NS8cuda_cub3parE - _ZN34_INTERNAL_25a3b44a_4_k_cu_870102974cuda3std3__48unexpectE)
_ZN34_INTERNAL_25a3b44a_4_k_cu_870102974cuda3std3__48unexpectE:
	.zero		1
	.type		_ZN34_INTERNAL_25a3b44a_4_k_cu_870102976thrust24THRUST_300001_SM_1000_NS8cuda_cub3parE,@object
	.size		_ZN34_INTERNAL_25a3b44a_4_k_cu_870102976thrust24THRUST_300001_SM_1000_NS8cuda_cub3parE,(_ZN34_INTERNAL_25a3b44a_4_k_cu_870102976thrust24THRUST_300001_SM_1000_NS12placeholders2_4E - _ZN34_INTERNAL_25a3b44a_4_k_cu_870102976thrust24THRUST_300001_SM_1000_NS8cuda_cub3parE)
_ZN34_INTERNAL_25a3b44a_4_k_cu_870102976thrust24THRUST_300001_SM_1000_NS8cuda_cub3parE:
	.zero		1
	.type		_ZN34_INTERNAL_25a3b44a_4_k_cu_870102976thrust24THRUST_300001_SM_1000_NS12placeholders2_4E,@object
	.size		_ZN34_INTERNAL_25a3b44a_4_k_cu_870102976thrust24THRUST_300001_SM_1000_NS12placeholders2_4E,(_ZN34_INTERNAL_25a3b44a_4_k_cu_870102974cuda3std3__45__cpo4cendE - _ZN34_INTERNAL_25a3b44a_4_k_cu_870102976thrust24THRUST_300001_SM_1000_NS12placeholders2_4E)
_ZN34_INTERNAL_25a3b44a_4_k_cu_870102976thrust24THRUST_300001_SM_1000_NS12placeholders2_4E:
	.zero		1
	.type		_ZN34_INTERNAL_25a3b44a_4_k_cu_870102974cuda3std3__45__cpo4cendE,@object
	.size		_ZN34_INTERNAL_25a3b44a_4_k_cu_870102974cuda3std3__45__cpo4cendE,(_ZN34_INTERNAL_25a3b44a_4_k_cu_870102974cuda3std6ranges3__45__cpo4cendE - _ZN34_INTERNAL_25a3b44a_4_k_cu_870102974cuda3std3__45__cpo4cendE)
_ZN34_INTERNAL_25a3b44a_4_k_cu_870102974cuda3std3__45__cpo4cendE:
	.zero		1
	.type		_ZN34_INTERNAL_25a3b44a_4_k_cu_870102974cuda3std6ranges3__45__cpo4cendE,@object
	.size		_ZN34_INTERNAL_25a3b44a_4_k_cu_870102974cuda3std6ranges3__45__cpo4cendE,(_ZN34_INTERNAL_25a3b44a_4_k_cu_870102974cuda3std3__420unreachable_sentinelE - _ZN34_INTERNAL_25a3b44a_4_k_cu_870102974cuda3std6ranges3__45__cpo4cendE)
_ZN34_INTERNAL_25a3b44a_4_k_cu_870102974cuda3std6ranges3__45__cpo4cendE:
	.zero		1
	.type		_ZN34_INTERNAL_25a3b44a_4_k_cu_870102974cuda3std3__420unreachable_sentinelE,@object
	.size		_ZN34_INTERNAL_25a3b44a_4_k_cu_870102974cuda3std3__420unreachable_sentinelE,(_ZN34_INTERNAL_25a3b44a_4_k_cu_870102974cuda3std6ranges3__45__cpo5ssizeE - _ZN34_INTERNAL_25a3b44a_4_k_cu_870102974cuda3std3__420unreachable_sentinelE)
_ZN34_INTERNAL_25a3b44a_4_k_cu_870102974cuda3std3__420unreachable_sentinelE:
	.zero		1
	.type		_ZN34_INTERNAL_25a3b44a_4_k_cu_870102974cuda3std6ranges3__45__cpo5ssizeE,@object
	.size		_ZN34_INTERNAL_25a3b44a_4_k_cu_870102974cuda3std6ranges3__45__cpo5ssizeE,(_ZN34_INTERNAL_25a3b44a_4_k_cu_870102976thrust24THRUST_300001_SM_1000_NS12placeholders2_8E - _ZN34_INTERNAL_25a3b44a_4_k_cu_870102974cuda3std6ranges3__45__cpo5ssizeE)
_ZN34_INTERNAL_25a3b44a_4_k_cu_870102974cuda3std6ranges3__45__cpo5ssizeE:
	.zero		1
	.type		_ZN34_INTERNAL_25a3b44a_4_k_cu_870102976thrust24THRUST_300001_SM_1000_NS12placeholders2_8E,@object
	.size		_ZN34_INTERNAL_25a3b44a_4_k_cu_870102976thrust24THRUST_300001_SM_1000_NS12placeholders2_8E,(_ZN34_INTERNAL_25a3b44a_4_k_cu_870102974cuda3std3__45__cpo5crendE - _ZN34_INTERNAL_25a3b44a_4_k_cu_870102976thrust24THRUST_300001_SM_1000_NS12placeholders2_8E)
_ZN34_INTERNAL_25a3b44a_4_k_cu_870102976thrust24THRUST_300001_SM_1000_NS12placeholders2_8E:
	.zero		1
	.type		_ZN34_INTERNAL_25a3b44a_4_k_cu_870102974cuda3std3__45__cpo5crendE,@object
	.size		_ZN34_INTERNAL_25a3b44a_4_k_cu_870102974cuda3std3__45__cpo5crendE,(_ZN34_INTERNAL_25a3b44a_4_k_cu_870102974cuda3std6ranges3__45__cpo4prevE - _ZN34_INTERNAL_25a3b44a_4_k_cu_870102974cuda3std3__45__cpo5crendE)
_ZN34_INTERNAL_25a3b44a_4_k_cu_870102974cuda3std3__45__cpo5crendE:
	.zero		1
	.type		_ZN34_INTERNAL_25a3b44a_4_k_cu_870102974cuda3std6ranges3__45__cpo4prevE,@object
	.size		_ZN34_INTERNAL_25a3b44a_4_k_cu_870102974cuda3std6ranges3__45__cpo4prevE,(_ZN34_INTERNAL_25a3b44a_4_k_cu_870102974cuda3std6ranges3__45__cpo9iter_moveE - _ZN34_INTERNAL_25a3b44a_4_k_cu_870102974cuda3std6ranges3__45__cpo4prevE)
_ZN34_INTERNAL_25a3b44a_4_k_cu_870102974cuda3std6ranges3__45__cpo4prevE:
	.zero		1
	.type		_ZN34_INTERNAL_25a3b44a_4_k_cu_870102974cuda3std6ranges3__45__cpo9iter_moveE,@object
	.size		_ZN34_INTERNAL_25a3b44a_4_k_cu_870102974cuda3std6ranges3__45__cpo9iter_moveE,(_ZN34_INTERNAL_25a3b44a_4_k_cu_870102976thrust24THRUST_300001_SM_1000_NS6system6detail10sequential3seqE - _ZN34_INTERNAL_25a3b44a_4_k_cu_870102974cuda3std6ranges3__45__cpo9iter_moveE)
_ZN34_INTERNAL_25a3b44a_4_k_cu_870102974cuda3std6ranges3__45__cpo9iter_moveE:
	.zero		1
	.type		_ZN34_INTERNAL_25a3b44a_4_k_cu_870102976thrust24THRUST_300001_SM_1000_NS6system6detail10sequential3seqE,@object
	.size		_ZN34_INTERNAL_25a3b44a_4_k_cu_870102976thrust24THRUST_300001_SM_1000_NS6system6detail10sequential3seqE,(.L_31 - _ZN34_INTERNAL_25a3b44a_4_k_cu_870102976thrust24THRUST_300001_SM_1000_NS6system6detail10sequential3seqE)
_ZN34_INTERNAL_25a3b44a_4_k_cu_870102976thrust24THRUST_300001_SM_1000_NS6system6detail10sequential3seqE:
	.zero		1
.L_31:


//--------------------- .nv.shared._Z9gemm_CUDAI6__halfEvPfPKT_S4_iii --------------------------
	.section	.nv.shared._Z9gemm_CUDAI6__halfEvPfPKT_S4_iii,"aw",@nobits
	.sectionflags	@""
	.align	2
.nv.shared._Z9gemm_CUDAI6__halfEvPfPKT_S4_iii:
	.zero		2048


//--------------------- .nv.constant0._ZN3cub18CUB_300001_SM_10006detail8for_each13static_kernelINS2_12policy_hub_t12policy_500_tEmN6thrust24THRUST_300001_SM_1000_NS8cuda_cub20__uninitialized_fill7functorINS7_10device_ptrIfEEfEEEEvT0_T1_ --------------------------
	.section	.nv.constant0._ZN3cub18CUB_300001_SM_10006detail8for_each13static_kernelINS2_12policy_hub_t12policy_500_tEmN6thrust24THRUST_300001_SM_1000_NS8cuda_cub20__uninitialized_fill7functorINS7_10device_ptrIfEEfEEEEvT0_T1_,"a",@progbits
	.sectionflags	@""
	.align	4
.nv.constant0._ZN3cub18CUB_300001_SM_10006detail8for_each13static_kernelINS2_12policy_hub_t12policy_500_tEmN6thrust24THRUST_300001_SM_1000_NS8cuda_cub20__uninitialized_fill7functorINS7_10device_ptrIfEEfEEEEvT0_T1_:
	.zero		920


//--------------------- .nv.constant0._ZN3cub18CUB_300001_SM_10006detail11EmptyKernelIvEEvv --------------------------
	.section	.nv.constant0._ZN3cub18CUB_300001_SM_10006detail11EmptyKernelIvEEvv,"a",@progbits
	.sectionflags	@""
	.align	4
.nv.constant0._ZN3cub18CUB_300001_SM_10006detail11EmptyKernelIvEEvv:
	.zero		896


//--------------------- .nv.constant0._Z9gemm_CUDAI6__halfEvPfPKT_S4_iii --------------------------
	.section	.nv.constant0._Z9gemm_CUDAI6__halfEvPfPKT_S4_iii,"a",@progbits
	.sectionflags	@""
	.align	4
.nv.constant0._Z9gemm_CUDAI6__halfEvPfPKT_S4_iii:
	.zero		932


//--------------------- .nv.constant0._Z10gemm_naiveI6__halfEvPKT_S3_Pfiii --------------------------
	.section	.nv.constant0._Z10gemm_naiveI6__halfEvPKT_S3_Pfiii,"a",@progbits
	.sectionflags	@""
	.align	4
.nv.constant0._Z10gemm_naiveI6__halfEvPKT_S3_Pfiii:
	.zero		932


//--------------------- .nv.constant0._Z15wmmaNaiveKernelPK6__halfS1_Pfmmm --------------------------
	.section	.nv.constant0._Z15wmmaNaiveKernelPK6__halfS1_Pfmmm,"a",@progbits
	.sectionflags	@""
	.align	4
.nv.constant0._Z15wmmaNaiveKernelPK6__halfS1_Pfmmm:
	.zero		944


//--------------------- SYMBOLS --------------------------

	.type		.nv.reservedSmem.offset0,@object
	.size		.nv.reservedSmem.offset0,0x4
	.type		.nv.reservedSmem.cap,@object
	.size		.nv.reservedSmem.cap,0x4
